	.target	sm_100a

	.elftype	@"ET_EXEC"


//--------------------- .note.nv.tkinfo           --------------------------
	.section	.note.nv.tkinfo,"",@"SHT_NOTE"
	.sectionflags	@"SHF_NOTE_NV_TKINFO"
	.tkinfo
        /*0018*/ 	.word	0x00000002
        /*0030*/ 	.string	""
        /*0030*/ 	.string	"ptxas"
        /*0030*/ 	.string	"Cuda compilation tools, release 13.0, V13.0.88"
        /*0030*/ 	.string	"Build cuda_13.0.r13.0/compiler.36424714_0"
        /*0030*/ 	.string	"-arch sm_100a -m 64 "



//--------------------- .note.nv.cuinfo           --------------------------
	.section	.note.nv.cuinfo,"",@"SHT_NOTE"
	.sectionflags	@"SHF_NOTE_NV_CUINFO"
        /*0018*/ 	.short	0x0002
        /*001a*/ 	.short	0x0064
        /*001c*/ 	.short	0x0082
	.zero		2


//--------------------- .nv.info                  --------------------------
	.section	.nv.info,"",@"SHT_CUDA_INFO"
	.align	4


	//----- nvinfo : EIATTR_REGCOUNT
	.align		4
        /*0000*/ 	.byte	0x04, 0x2f
        /*0002*/ 	.short	(.L_19 - .L_18)
	.align		4
.L_18:
        /*0004*/ 	.word	index@(_ZN7cutlass13device_kernelINS_4gemm6kernel13GemmUniversalIN4cute5tupleIJiiiiEEENS1_10collective13CollectiveMmaINS1_35MainloopSm100TmaUmmaWarpSpecializedILi8ELi2ELi4ENS5_IJNS4_1CILi1EEESB_SB_EEEEENS5_IJNSA_ILi64EEENSA_ILi128EEESF_EEENS_12float_e4m3_tENS5_IJSB_llEEENS_12float_e5m2_tESI_NS4_8TiledMMAINS4_8MMA_AtomIJNS4_10MMA_TraitsINS4_19SM100_MMA_F8F6F4_SSEJSH_SJ_fSE_SF_NS4_17integral_constantINS4_4UMMA5MajorELSQ_1EEESR_NSO_INSP_7ScaleInELSS_0EEEST_EEEEEENS4_6LayoutISC_NS5_IJNSA_ILi0EEESX_SX_EEEEENS5_IJNS4_10UnderscoreES10_S10_EEEEENS4_13SM90_TMA_LOADENS4_14ComposedLayoutINS4_7SwizzleILi2ELi4ELi3EEENS4_18smem_ptr_flag_bitsILi8EEENSW_INS5_IJSE_NSA_ILi8EEEEEENS5_IJSB_SE_EEEEEEEvNS4_8identityES13_NS14_INS15_ILi3ELi4ELi3EEES18_NSW_INS5_IJSF_S19_EEENS5_IJSB_SF_EEEEEEEvS1E_EENS_8epilogue10collective18CollectiveEpilogueINS1L_23Sm100TmaWarpSpecializedILi2ELi2ELi32ELb0ELb0EEEJSG_NS5_IJNSW_ISE_SB_EES1Q_EEESH_NS5_IJlSB_lEEESH_S1S_NS1L_6fusion15FusionCallbacksIS1P_NS1T_17LinearCombinationISH_fSH_fLNS_15FloatRoundStyleE2EEESG_S1R_JEEENS4_5SM1004TMEM4LOAD26SM100_TMEM_LOAD_16dp32b32xES13_NS14_IS16_S18_NSW_INS5_IJS19_SE_EEENS5_IJSE_SB_EEEEEEENS4_39AutoVectorizingCopyWithAssumedAlignmentILi128EEENS4_14SM90_TMA_STOREES26_S28_S28_EEEvvEEEEvNT_6ParamsE)
        /*0008*/ 	.word	0x00000080


	//----- nvinfo : EIATTR_FRAME_SIZE
	.align		4
.L_19:
        /*000c*/ 	.byte	0x04, 0x11
        /*000e*/ 	.short	(.L_21 - .L_20)
	.align		4
.L_20:
        /*0010*/ 	.word	index@($__internal_2_$__cuda_sm10x_tcgen05_guardrail_trap_unallocated_columns_being_dealloced)
        /*0014*/ 	.word	0x00000000


	//----- nvinfo : EIATTR_FRAME_SIZE
	.align		4
.L_21:
        /*0018*/ 	.byte	0x04, 0x11
        /*001a*/ 	.short	(.L_23 - .L_22)
	.align		4
.L_22:
        /*001c*/ 	.word	index@($__internal_1_$__cuda_sm10x_tcgen05_guardrail_trap_phase_invalid_during_alloc)
        /*0020*/ 	.word	0x00000000


	//----- nvinfo : EIATTR_FRAME_SIZE
	.align		4
.L_23:
        /*0024*/ 	.byte	0x04, 0x11
        /*0026*/ 	.short	(.L_25 - .L_24)
	.align		4
.L_24:
        /*0028*/ 	.word	index@($__internal_0_$__cuda_sm10x_tcgen05_guardrail_trap_col_being_dealloced_not_returned_by_alloc)
        /*002c*/ 	.word	0x00000000


	//----- nvinfo : EIATTR_FRAME_SIZE
	.align		4
.L_25:
        /*0030*/ 	.byte	0x04, 0x11
        /*0032*/ 	.short	(.L_27 - .L_26)
	.align		4
.L_26:
        /*0034*/ 	.word	index@(_ZN7cutlass13device_kernelINS_4gemm6kernel13GemmUniversalIN4cute5tupleIJiiiiEEENS1_10collective13CollectiveMmaINS1_35MainloopSm100TmaUmmaWarpSpecializedILi8ELi2ELi4ENS5_IJNS4_1CILi1EEESB_SB_EEEEENS5_IJNSA_ILi64EEENSA_ILi128EEESF_EEENS_12float_e4m3_tENS5_IJSB_llEEENS_12float_e5m2_tESI_NS4_8TiledMMAINS4_8MMA_AtomIJNS4_10MMA_TraitsINS4_19SM100_MMA_F8F6F4_SSEJSH_SJ_fSE_SF_NS4_17integral_constantINS4_4UMMA5MajorELSQ_1EEESR_NSO_INSP_7ScaleInELSS_0EEEST_EEEEEENS4_6LayoutISC_NS5_IJNSA_ILi0EEESX_SX_EEEEENS5_IJNS4_10UnderscoreES10_S10_EEEEENS4_13SM90_TMA_LOADENS4_14ComposedLayoutINS4_7SwizzleILi2ELi4ELi3EEENS4_18smem_ptr_flag_bitsILi8EEENSW_INS5_IJSE_NSA_ILi8EEEEEENS5_IJSB_SE_EEEEEEEvNS4_8identityES13_NS14_INS15_ILi3ELi4ELi3EEES18_NSW_INS5_IJSF_S19_EEENS5_IJSB_SF_EEEEEEEvS1E_EENS_8epilogue10collective18CollectiveEpilogueINS1L_23Sm100TmaWarpSpecializedILi2ELi2ELi32ELb0ELb0EEEJSG_NS5_IJNSW_ISE_SB_EES1Q_EEESH_NS5_IJlSB_lEEESH_S1S_NS1L_6fusion15FusionCallbacksIS1P_NS1T_17LinearCombinationISH_fSH_fLNS_15FloatRoundStyleE2EEESG_S1R_JEEENS4_5SM1004TMEM4LOAD26SM100_TMEM_LOAD_16dp32b32xES13_NS14_IS16_S18_NSW_INS5_IJS19_SE_EEENS5_IJSE_SB_EEEEEEENS4_39AutoVectorizingCopyWithAssumedAlignmentILi128EEENS4_14SM90_TMA_STOREES26_S28_S28_EEEvvEEEEvNT_6ParamsE)
        /*0038*/ 	.word	0x00000000


	//----- nvinfo : EIATTR_MIN_STACK_SIZE
	.align		4
.L_27:
        /*003c*/ 	.byte	0x04, 0x12
        /*003e*/ 	.short	(.L_29 - .L_28)
	.align		4
.L_28:
        /*0040*/ 	.word	index@(_ZN7cutlass13device_kernelINS_4gemm6kernel13GemmUniversalIN4cute5tupleIJiiiiEEENS1_10collective13CollectiveMmaINS1_35MainloopSm100TmaUmmaWarpSpecializedILi8ELi2ELi4ENS5_IJNS4_1CILi1EEESB_SB_EEEEENS5_IJNSA_ILi64EEENSA_ILi128EEESF_EEENS_12float_e4m3_tENS5_IJSB_llEEENS_12float_e5m2_tESI_NS4_8TiledMMAINS4_8MMA_AtomIJNS4_10MMA_TraitsINS4_19SM100_MMA_F8F6F4_SSEJSH_SJ_fSE_SF_NS4_17integral_constantINS4_4UMMA5MajorELSQ_1EEESR_NSO_INSP_7ScaleInELSS_0EEEST_EEEEEENS4_6LayoutISC_NS5_IJNSA_ILi0EEESX_SX_EEEEENS5_IJNS4_10UnderscoreES10_S10_EEEEENS4_13SM90_TMA_LOADENS4_14ComposedLayoutINS4_7SwizzleILi2ELi4ELi3EEENS4_18smem_ptr_flag_bitsILi8EEENSW_INS5_IJSE_NSA_ILi8EEEEEENS5_IJSB_SE_EEEEEEEvNS4_8identityES13_NS14_INS15_ILi3ELi4ELi3EEES18_NSW_INS5_IJSF_S19_EEENS5_IJSB_SF_EEEEEEEvS1E_EENS_8epilogue10collective18CollectiveEpilogueINS1L_23Sm100TmaWarpSpecializedILi2ELi2ELi32ELb0ELb0EEEJSG_NS5_IJNSW_ISE_SB_EES1Q_EEESH_NS5_IJlSB_lEEESH_S1S_NS1L_6fusion15FusionCallbacksIS1P_NS1T_17LinearCombinationISH_fSH_fLNS_15FloatRoundStyleE2EEESG_S1R_JEEENS4_5SM1004TMEM4LOAD26SM100_TMEM_LOAD_16dp32b32xES13_NS14_IS16_S18_NSW_INS5_IJS19_SE_EEENS5_IJSE_SB_EEEEEEENS4_39AutoVectorizingCopyWithAssumedAlignmentILi128EEENS4_14SM90_TMA_STOREES26_S28_S28_EEEvvEEEEvNT_6ParamsE)
        /*0044*/ 	.word	0x00000000
.L_29:


//--------------------- .nv.compat                --------------------------
	.section	.nv.compat,"",@"SHT_CUDA_COMPAT_INFO"
	.align	4
        /*0000*/ 	.byte	0x02, 0x09, 0x01, 0x00, 0x02, 0x02, 0x02, 0x00, 0x02, 0x05, 0x05, 0x00, 0x03, 0x07, 0x01, 0x01
        /*0010*/ 	.byte	0x02, 0x03, 0x01, 0x00, 0x02, 0x06, 0x01, 0x00, 0x04, 0x0b, 0x08, 0x00, 0x09, 0x00, 0x00, 0x00
        /*0020*/ 	.byte	0x00, 0x00, 0x00, 0x00


//--------------------- .nv.info._ZN7cutlass13device_kernelINS_4gemm6kernel13GemmUniversalIN4cute5tupleIJiiiiEEENS1_10collective13CollectiveMmaINS1_35MainloopSm100TmaUmmaWarpSpecializedILi8ELi2ELi4ENS5_IJNS4_1CILi1EEESB_SB_EEEEENS5_IJNSA_ILi64EEENSA_ILi128EEESF_EEENS_12float_e4m3_tENS5_IJSB_llEEENS_12float_e5m2_tESI_NS4_8TiledMMAINS4_8MMA_AtomIJNS4_10MMA_TraitsINS4_19SM100_MMA_F8F6F4_SSEJSH_SJ_fSE_SF_NS4_17integral_constantINS4_4UMMA5MajorELSQ_1EEESR_NSO_INSP_7ScaleInELSS_0EEEST_EEEEEENS4_6LayoutISC_NS5_IJNSA_ILi0EEESX_SX_EEEEENS5_IJNS4_10UnderscoreES10_S10_EEEEENS4_13SM90_TMA_LOADENS4_14ComposedLayoutINS4_7SwizzleILi2ELi4ELi3EEENS4_18smem_ptr_flag_bitsILi8EEENSW_INS5_IJSE_NSA_ILi8EEEEEENS5_IJSB_SE_EEEEEEEvNS4_8identityES13_NS14_INS15_ILi3ELi4ELi3EEES18_NSW_INS5_IJSF_S19_EEENS5_IJSB_SF_EEEEEEEvS1E_EENS_8epilogue10collective18CollectiveEpilogueINS1L_23Sm100TmaWarpSpecializedILi2ELi2ELi32ELb0ELb0EEEJSG_NS5_IJNSW_ISE_SB_EES1Q_EEESH_NS5_IJlSB_lEEESH_S1S_NS1L_6fusion15FusionCallbacksIS1P_NS1T_17LinearCombinationISH_fSH_fLNS_15FloatRoundStyleE2EEESG_S1R_JEEENS4_5SM1004TMEM4LOAD26SM100_TMEM_LOAD_16dp32b32xES13_NS14_IS16_S18_NSW_INS5_IJS19_SE_EEENS5_IJSE_SB_EEEEEEENS4_39AutoVectorizingCopyWithAssumedAlignmentILi128EEENS4_14SM90_TMA_STOREES26_S28_S28_EEEvvEEEEvNT_6ParamsE --------------------------
	.section	.nv.info._ZN7cutlass13device_kernelINS_4gemm6kernel13GemmUniversalIN4cute5tupleIJiiiiEEENS1_10collective13CollectiveMmaINS1_35MainloopSm100TmaUmmaWarpSpecializedILi8ELi2ELi4ENS5_IJNS4_1CILi1EEESB_SB_EEEEENS5_IJNSA_ILi64EEENSA_ILi128EEESF_EEENS_12float_e4m3_tENS5_IJSB_llEEENS_12float_e5m2_tESI_NS4_8TiledMMAINS4_8MMA_AtomIJNS4_10MMA_TraitsINS4_19SM100_MMA_F8F6F4_SSEJSH_SJ_fSE_SF_NS4_17integral_constantINS4_4UMMA5MajorELSQ_1EEESR_NSO_INSP_7ScaleInELSS_0EEEST_EEEEEENS4_6LayoutISC_NS5_IJNSA_ILi0EEESX_SX_EEEEENS5_IJNS4_10UnderscoreES10_S10_EEEEENS4_13SM90_TMA_LOADENS4_14ComposedLayoutINS4_7SwizzleILi2ELi4ELi3EEENS4_18smem_ptr_flag_bitsILi8EEENSW_INS5_IJSE_NSA_ILi8EEEEEENS5_IJSB_SE_EEEEEEEvNS4_8identityES13_NS14_INS15_ILi3ELi4ELi3EEES18_NSW_INS5_IJSF_S19_EEENS5_IJSB_SF_EEEEEEEvS1E_EENS_8epilogue10collective18CollectiveEpilogueINS1L_23Sm100TmaWarpSpecializedILi2ELi2ELi32ELb0ELb0EEEJSG_NS5_IJNSW_ISE_SB_EES1Q_EEESH_NS5_IJlSB_lEEESH_S1S_NS1L_6fusion15FusionCallbacksIS1P_NS1T_17LinearCombinationISH_fSH_fLNS_15FloatRoundStyleE2EEESG_S1R_JEEENS4_5SM1004TMEM4LOAD26SM100_TMEM_LOAD_16dp32b32xES13_NS14_IS16_S18_NSW_INS5_IJS19_SE_EEENS5_IJSE_SB_EEEEEEENS4_39AutoVectorizingCopyWithAssumedAlignmentILi128EEENS4_14SM90_TMA_STOREES26_S28_S28_EEEvvEEEEvNT_6ParamsE,"",@"SHT_CUDA_INFO"
	.sectionflags	@""
	.align	4


	//----- nvinfo : EIATTR_CUDA_API_VERSION
	.align		4
        /*0000*/ 	.byte	0x04, 0x37
        /*0002*/ 	.short	(.L_31 - .L_30)
.L_30:
        /*0004*/ 	.word	0x00000082


	//----- nvinfo : EIATTR_KPARAM_INFO
	.align		4
.L_31:
        /*0008*/ 	.byte	0x04, 0x17
        /*000a*/ 	.short	(.L_33 - .L_32)
.L_32:
        /*000c*/ 	.word	0x00000000
        /*0010*/ 	.short	0x0000
        /*0012*/ 	.short	0x0000
        /*0014*/ 	.byte	0x00, 0xf0, 0x01, 0x20


	//----- nvinfo : EIATTR_AT_ENTRY_FRAGMENTS
	.align		4
.L_33:
        /*0018*/ 	.byte	0x04, 0x4f
        /*001a*/ 	.short	(.L_35 - .L_34)


	//   ....[0]....
.L_34:
        /*001c*/ 	.word	0x00000006


	//----- nvinfo : EIATTR_RESERVED_SMEM_USED
	.align		4
.L_35:
        /*0020*/ 	.byte	0x01, 0x41
	.zero		2


	//----- nvinfo : EIATTR_SPARSE_MMA_MASK
	.align		4
        /*0024*/ 	.byte	0x03, 0x50
        /*0026*/ 	.short	0x0000


	//----- nvinfo : EIATTR_TCGEN05_1CTA_USED
	.align		4
        /*0028*/ 	.byte	0x01, 0x51
	.zero		2


	//----- nvinfo : EIATTR_MAXREG_COUNT
	.align		4
        /*002c*/ 	.byte	0x03, 0x1b
        /*002e*/ 	.short	0x00ff


	//----- nvinfo : EIATTR_NUM_BARRIERS
	.align		4
        /*0030*/ 	.byte	0x02, 0x4c
        /*0032*/ 	.byte	0x07
	.zero		1


	//----- nvinfo : EIATTR_EXTERNS
	.align		4
        /*0034*/ 	.byte	0x04, 0x0f
        /*0036*/ 	.short	(.L_37 - .L_36)


	//   ....[0]....
	.align		4
.L_36:
        /*0038*/ 	.word	index@(__assertfail)


	//----- nvinfo : EIATTR_MERCURY_ISA_VERSION
	.align		4
.L_37:
        /*003c*/ 	.byte	0x03, 0x5f
        /*003e*/ 	.short	0x0101


	//----- nvinfo : EIATTR_INT_WARP_WIDE_INSTR_OFFSETS
	.align		4
        /*0040*/ 	.byte	0x04, 0x31
        /*0042*/ 	.short	(.L_39 - .L_38)


	//   ....[0]....
.L_38:
        /*0044*/ 	.word	0x00001e30


	//   ....[1]....
        /*0048*/ 	.word	0x00003b00


	//   ....[2]....
        /*004c*/ 	.word	0x00003b20


	//   ....[3]....
        /*0050*/ 	.word	0x00003b50


	//   ....[4]....
        /*0054*/ 	.word	0x00004480


	//   ....[5]....
        /*0058*/ 	.word	0x000044f0


	//   ....[6]....
        /*005c*/ 	.word	0x000046d0


	//   ....[7]....
        /*0060*/ 	.word	0x00004830


	//----- nvinfo : EIATTR_COOP_GROUP_MASK_REGIDS
	.align		4
.L_39:
        /*0064*/ 	.byte	0x04, 0x29
        /*0066*/ 	.short	(.L_41 - .L_40)


	//   ....[0]....
.L_40:
        /*0068*/ 	.word	0xffffffff


	//   ....[1]....
        /*006c*/ 	.word	0xffffffff


	//   ....[2]....
        /*0070*/ 	.word	0xffffffff


	//   ....[3]....
        /*0074*/ 	.word	0xffffffff


	//   ....[4]....
        /*0078*/ 	.word	0xffffffff


	//   ....[5]....
        /*007c*/ 	.word	0xffffffff


	//   ....[6]....
        /*0080*/ 	.word	0xffffffff


	//   ....[7]....
        /*0084*/ 	.word	0xffffffff


	//   ....[8]....
        /*0088*/ 	.word	0xffffffff


	//   ....[9]....
        /*008c*/ 	.word	0xffffffff


	//   ....[10]....
        /*0090*/ 	.word	0xffffffff


	//   ....[11]....
        /*0094*/ 	.word	0xffffffff


	//   ....[12]....
        /*0098*/ 	.word	0xffffffff


	//----- nvinfo : EIATTR_COOP_GROUP_INSTR_OFFSETS
	.align		4
.L_41:
        /*009c*/ 	.byte	0x04, 0x28
        /*009e*/ 	.short	(.L_43 - .L_42)


	//   ....[0]....
.L_42:
        /*00a0*/ 	.word	0x00000090


	//   ....[1]....
        /*00a4*/ 	.word	0x000004d0


	//   ....[2]....
        /*00a8*/ 	.word	0x000006c0


	//   ....[3]....
        /*00ac*/ 	.word	0x00000820


	//   ....[4]....
        /*00b0*/ 	.word	0x00000920


	//   ....[5]....
        /*00b4*/ 	.word	0x00000a90


	//   ....[6]....
        /*00b8*/ 	.word	0x00000c30


	//   ....[7]....
        /*00bc*/ 	.word	0x00001d10


	//   ....[8]....
        /*00c0*/ 	.word	0x00002d30


	//   ....[9]....
        /*00c4*/ 	.word	0x00002f40


	//   ....[10]....
        /*00c8*/ 	.word	0x00002f70


	//   ....[11]....
        /*00cc*/ 	.word	0x000039e0


	//   ....[12]....
        /*00d0*/ 	.word	0x00003c10


	//----- nvinfo : EIATTR_VRC_CTA_INIT_COUNT
	.align		4
.L_43:
        /*00d4*/ 	.byte	0x02, 0x4a
        /*00d6*/ 	.byte	0x80
	.zero		1


	//----- nvinfo : EIATTR_SYSCALL_OFFSETS
	.align		4
        /*00d8*/ 	.byte	0x04, 0x46
        /*00da*/ 	.short	(.L_45 - .L_44)


	//   ....[0]....
.L_44:
        /*00dc*/ 	.word	0x00005270


	//   ....[1]....
        /*00e0*/ 	.word	0x000053b0


	//   ....[2]....
        /*00e4*/ 	.word	0x00005bb0


	//   ....[3]....
        /*00e8*/ 	.word	0x00006940


	//----- nvinfo : EIATTR_MBARRIER_INSTR_OFFSETS
	.align		4
.L_45:
        /*00ec*/ 	.byte	0x04, 0x39
        /*00ee*/ 	.short	(.L_47 - .L_46)


	//   ....[0]....
.L_46:
        /*00f0*/ 	.word	0x000005b0
        /*00f4*/ 	.word	0x000000ff
        /*00f8*/ 	.word	0x00000000
        /*00fc*/ 	.short	0x0100
        /*00fe*/ 	.byte	0x05
	.zero		1


	//   ....[1]....
        /*0100*/ 	.word	0x000005c0
        /*0104*/ 	.word	0x000000ff
        /*0108*/ 	.word	0x00000040
        /*010c*/ 	.short	0x0100
        /*010e*/ 	.byte	0x05
	.zero		1


	//   ....[2]....
        /*0110*/ 	.word	0x000005d0
        /*0114*/ 	.word	0x000000ff
        /*0118*/ 	.word	0x00000008
        /*011c*/ 	.short	0x0100
        /*011e*/ 	.byte	0x05
	.zero		1


	//   ....[3]....
        /*0120*/ 	.word	0x000005e0
        /*0124*/ 	.word	0x000000ff
        /*0128*/ 	.word	0x00000048
        /*012c*/ 	.short	0x0100
        /*012e*/ 	.byte	0x05
	.zero		1


	//   ....[4]....
        /*0130*/ 	.word	0x000005f0
        /*0134*/ 	.word	0x000000ff
        /*0138*/ 	.word	0x00000010
        /*013c*/ 	.short	0x0100
        /*013e*/ 	.byte	0x05
	.zero		1


	//   ....[5]....
        /*0140*/ 	.word	0x00000600
        /*0144*/ 	.word	0x000000ff
        /*0148*/ 	.word	0x00000050
        /*014c*/ 	.short	0x0100
        /*014e*/ 	.byte	0x05
	.zero		1


	//   ....[6]....
        /*0150*/ 	.word	0x00000610
        /*0154*/ 	.word	0x000000ff
        /*0158*/ 	.word	0x00000018
        /*015c*/ 	.short	0x0100
        /*015e*/ 	.byte	0x05
	.zero		1


	//   ....[7]....
        /*0160*/ 	.word	0x00000620
        /*0164*/ 	.word	0x000000ff
        /*0168*/ 	.word	0x00000058
        /*016c*/ 	.short	0x0100
        /*016e*/ 	.byte	0x05
	.zero		1


	//   ....[8]....
        /*0170*/ 	.word	0x00000630
        /*0174*/ 	.word	0x000000ff
        /*0178*/ 	.word	0x00000020
        /*017c*/ 	.short	0x0100
        /*017e*/ 	.byte	0x05
	.zero		1


	//   ....[9]....
        /*0180*/ 	.word	0x00000640
        /*0184*/ 	.word	0x000000ff
        /*0188*/ 	.word	0x00000060
        /*018c*/ 	.short	0x0100
        /*018e*/ 	.byte	0x05
	.zero		1


	//   ....[10]....
        /*0190*/ 	.word	0x00000650
        /*0194*/ 	.word	0x000000ff
        /*0198*/ 	.word	0x00000028
        /*019c*/ 	.short	0x0100
        /*019e*/ 	.byte	0x05
	.zero		1


	//   ....[11]....
        /*01a0*/ 	.word	0x00000660
        /*01a4*/ 	.word	0x000000ff
        /*01a8*/ 	.word	0x00000068
        /*01ac*/ 	.short	0x0100
        /*01ae*/ 	.byte	0x05
	.zero		1


	//   ....[12]....
        /*01b0*/ 	.word	0x00000670
        /*01b4*/ 	.word	0x000000ff
        /*01b8*/ 	.word	0x00000030
        /*01bc*/ 	.short	0x0100
        /*01be*/ 	.byte	0x05
	.zero		1


	//   ....[13]....
        /*01c0*/ 	.word	0x00000680
        /*01c4*/ 	.word	0x000000ff
        /*01c8*/ 	.word	0x00000070
        /*01cc*/ 	.short	0x0100
        /*01ce*/ 	.byte	0x05
	.zero		1


	//   ....[14]....
        /*01d0*/ 	.word	0x00000690
        /*01d4*/ 	.word	0x000000ff
        /*01d8*/ 	.word	0x00000038
        /*01dc*/ 	.short	0x0100
        /*01de*/ 	.byte	0x05
	.zero		1


	//   ....[15]....
        /*01e0*/ 	.word	0x000006a0
        /*01e4*/ 	.word	0x000000ff
        /*01e8*/ 	.word	0x00000078
        /*01ec*/ 	.short	0x0100
        /*01ee*/ 	.byte	0x05
	.zero		1


	//   ....[16]....
        /*01f0*/ 	.word	0x000007d0
        /*01f4*/ 	.word	0x000000ff
        /*01f8*/ 	.word	0x00000080
        /*01fc*/ 	.short	0x0100
        /*01fe*/ 	.byte	0x07
	.zero		1


	//   ....[17]....
        /*0200*/ 	.word	0x000007e0
        /*0204*/ 	.word	0x000000ff
        /*0208*/ 	.word	0x00000090
        /*020c*/ 	.short	0x0100
        /*020e*/ 	.byte	0x07
	.zero		1


	//   ....[18]....
        /*0210*/ 	.word	0x000007f0
        /*0214*/ 	.word	0x000000ff
        /*0218*/ 	.word	0x00000088
        /*021c*/ 	.short	0x0100
        /*021e*/ 	.byte	0x07
	.zero		1


	//   ....[19]....
        /*0220*/ 	.word	0x00000800
        /*0224*/ 	.word	0x000000ff
        /*0228*/ 	.word	0x00000098
        /*022c*/ 	.short	0x0100
        /*022e*/ 	.byte	0x07
	.zero		1


	//   ....[20]....
        /*0230*/ 	.word	0x000008f0
        /*0234*/ 	.word	0x000000ff
        /*0238*/ 	.word	0x000000a0
        /*023c*/ 	.short	0x0100
        /*023e*/ 	.byte	0x05
	.zero		1


	//   ....[21]....
        /*0240*/ 	.word	0x00000900
        /*0244*/ 	.word	0x000000ff
        /*0248*/ 	.word	0x000000a8
        /*024c*/ 	.short	0x0100
        /*024e*/ 	.byte	0x05
	.zero		1


	//   ....[22]....
        /*0250*/ 	.word	0x00000a40
        /*0254*/ 	.word	0x000000ff
        /*0258*/ 	.word	0x000000b0
        /*025c*/ 	.short	0x0100
        /*025e*/ 	.byte	0x05
	.zero		1


	//   ....[23]....
        /*0260*/ 	.word	0x00000a50
        /*0264*/ 	.word	0x000000ff
        /*0268*/ 	.word	0x000000c0
        /*026c*/ 	.short	0x0100
        /*026e*/ 	.byte	0x05
	.zero		1


	//   ....[24]....
        /*0270*/ 	.word	0x00000a60
        /*0274*/ 	.word	0x000000ff
        /*0278*/ 	.word	0x000000b8
        /*027c*/ 	.short	0x0100
        /*027e*/ 	.byte	0x05
	.zero		1


	//   ....[25]....
        /*0280*/ 	.word	0x00000a70
        /*0284*/ 	.word	0x000000ff
        /*0288*/ 	.word	0x000000c8
        /*028c*/ 	.short	0x0100
        /*028e*/ 	.byte	0x05
	.zero		1


	//   ....[26]....
        /*0290*/ 	.word	0x00000ba0
        /*0294*/ 	.word	0x000000ff
        /*0298*/ 	.word	0x000000d0
        /*029c*/ 	.short	0x0100
        /*029e*/ 	.byte	0x07
	.zero		1


	//   ....[27]....
        /*02a0*/ 	.word	0x00000bb0
        /*02a4*/ 	.word	0x000000ff
        /*02a8*/ 	.word	0x000000f0
        /*02ac*/ 	.short	0x0100
        /*02ae*/ 	.byte	0x07
	.zero		1


	//   ....[28]....
        /*02b0*/ 	.word	0x00000bc0
        /*02b4*/ 	.word	0x000000ff
        /*02b8*/ 	.word	0x000000d8
        /*02bc*/ 	.short	0x0100
        /*02be*/ 	.byte	0x07
	.zero		1


	//   ....[29]....
        /*02c0*/ 	.word	0x00000bd0
        /*02c4*/ 	.word	0x000000ff
        /*02c8*/ 	.word	0x000000f8
        /*02cc*/ 	.short	0x0100
        /*02ce*/ 	.byte	0x07
	.zero		1


	//   ....[30]....
        /*02d0*/ 	.word	0x00000be0
        /*02d4*/ 	.word	0x000000ff
        /*02d8*/ 	.word	0x000000e0
        /*02dc*/ 	.short	0x0100
        /*02de*/ 	.byte	0x07
	.zero		1


	//   ....[31]....
        /*02e0*/ 	.word	0x00000bf0
        /*02e4*/ 	.word	0x000000ff
        /*02e8*/ 	.word	0x00000100
        /*02ec*/ 	.short	0x0100
        /*02ee*/ 	.byte	0x07
	.zero		1


	//   ....[32]....
        /*02f0*/ 	.word	0x00000c00
        /*02f4*/ 	.word	0x000000ff
        /*02f8*/ 	.word	0x000000e8
        /*02fc*/ 	.short	0x0100
        /*02fe*/ 	.byte	0x07
	.zero		1


	//   ....[33]....
        /*0300*/ 	.word	0x00000c10
        /*0304*/ 	.word	0x000000ff
        /*0308*/ 	.word	0x00000108
        /*030c*/ 	.short	0x0100
        /*030e*/ 	.byte	0x07
	.zero		1


	//   ....[34]....
        /*0310*/ 	.word	0x00000d00
        /*0314*/ 	.word	0x000000ff
        /*0318*/ 	.word	0x00000110
        /*031c*/ 	.short	0x0100
        /*031e*/ 	.byte	0x05
	.zero		1


	//   ....[35]....
        /*0320*/ 	.word	0x00000d10
        /*0324*/ 	.word	0x000000ff
        /*0328*/ 	.word	0x00000120
        /*032c*/ 	.short	0x0100
        /*032e*/ 	.byte	0x05
	.zero		1


	//   ....[36]....
        /*0330*/ 	.word	0x00000d20
        /*0334*/ 	.word	0x000000ff
        /*0338*/ 	.word	0x00000118
        /*033c*/ 	.short	0x0100
        /*033e*/ 	.byte	0x05
	.zero		1


	//   ....[37]....
        /*0340*/ 	.word	0x00000d30
        /*0344*/ 	.word	0x000000ff
        /*0348*/ 	.word	0x00000128
        /*034c*/ 	.short	0x0100
        /*034e*/ 	.byte	0x05
	.zero		1


	//   ....[38]....
        /*0350*/ 	.word	0x00001610
        /*0354*/ 	.word	0x00000003
        /*0358*/ 	.word	0x00000120
        /*035c*/ 	.short	0x010a
        /*035e*/ 	.byte	0xff
	.zero		1


	//   ....[39]....
        /*0360*/ 	.word	0x00001640
        /*0364*/ 	.word	0x00000003
        /*0368*/ 	.word	0x00000110
        /*036c*/ 	.short	0x0101
        /*036e*/ 	.byte	0xff
	.zero		1


	//   ....[40]....
        /*0370*/ 	.word	0x00001710
        /*0374*/ 	.word	0x000000ff
        /*0378*/ 	.word	0x00000040
        /*037c*/ 	.short	0x010a
        /*037e*/ 	.byte	0x08
	.zero		1


	//   ....[41]....
        /*0380*/ 	.word	0x000017b0
        /*0384*/ 	.word	0x000000ff
        /*0388*/ 	.word	0x00000040
        /*038c*/ 	.short	0x010a
        /*038e*/ 	.byte	0x21
	.zero		1


	//   ....[42]....
        /*0390*/ 	.word	0x00001900
        /*0394*/ 	.word	0x000000ff
        /*0398*/ 	.word	0x00000040
        /*039c*/ 	.short	0x010a
        /*039e*/ 	.byte	0x08
	.zero		1


	//   ....[43]....
        /*03a0*/ 	.word	0x00001a10
        /*03a4*/ 	.word	0x000000ff
        /*03a8*/ 	.word	0x000000a8
        /*03ac*/ 	.short	0x0101
        /*03ae*/ 	.byte	0x04
	.zero		1


	//   ....[44]....
        /*03b0*/ 	.word	0x00001a30
        /*03b4*/ 	.word	0x000000ff
        /*03b8*/ 	.word	0x00000040
        /*03bc*/ 	.short	0x010a
        /*03be*/ 	.byte	0x08
	.zero		1


	//   ....[45]....
        /*03c0*/ 	.word	0x00001ab0
        /*03c4*/ 	.word	0x000000ff
        /*03c8*/ 	.word	0x00000040
        /*03cc*/ 	.short	0x010a
        /*03ce*/ 	.byte	0x11
	.zero		1


	//   ....[46]....
        /*03d0*/ 	.word	0x00001c00
        /*03d4*/ 	.word	0x000000ff
        /*03d8*/ 	.word	0x00000040
        /*03dc*/ 	.short	0x010a
        /*03de*/ 	.byte	0x08
	.zero		1


	//   ....[47]....
        /*03e0*/ 	.word	0x00001d40
        /*03e4*/ 	.word	0x00000002
        /*03e8*/ 	.word	0x000000b0
        /*03ec*/ 	.short	0x010a
        /*03ee*/ 	.byte	0xff
	.zero		1


	//   ....[48]....
        /*03f0*/ 	.word	0x00001e00
        /*03f4*/ 	.word	0x00000002
        /*03f8*/ 	.word	0x00000000
        /*03fc*/ 	.short	0x0101
        /*03fe*/ 	.byte	0xff
	.zero		1


	//   ....[49]....
        /*0400*/ 	.word	0x00002360
        /*0404*/ 	.word	0x000000ff
        /*0408*/ 	.word	0x00000000
        /*040c*/ 	.short	0x010a
        /*040e*/ 	.byte	0x05
	.zero		1


	//   ....[50]....
        /*0410*/ 	.word	0x000023f0
        /*0414*/ 	.word	0x000000ff
        /*0418*/ 	.word	0x00000000
        /*041c*/ 	.short	0x010a
        /*041e*/ 	.byte	0x05
	.zero		1


	//   ....[51]....
        /*0420*/ 	.word	0x00002480
        /*0424*/ 	.word	0x000000ff
        /*0428*/ 	.word	0x00000000
        /*042c*/ 	.short	0x010a
        /*042e*/ 	.byte	0x05
	.zero		1


	//   ....[52]....
        /*0430*/ 	.word	0x00002510
        /*0434*/ 	.word	0x000000ff
        /*0438*/ 	.word	0x00000000
        /*043c*/ 	.short	0x010a
        /*043e*/ 	.byte	0x05
	.zero		1


	//   ....[53]....
        /*0440*/ 	.word	0x000025a0
        /*0444*/ 	.word	0x000000ff
        /*0448*/ 	.word	0x00000000
        /*044c*/ 	.short	0x010a
        /*044e*/ 	.byte	0x05
	.zero		1


	//   ....[54]....
        /*0450*/ 	.word	0x00002630
        /*0454*/ 	.word	0x000000ff
        /*0458*/ 	.word	0x00000000
        /*045c*/ 	.short	0x010a
        /*045e*/ 	.byte	0x05
	.zero		1


	//   ....[55]....
        /*0460*/ 	.word	0x000026c0
        /*0464*/ 	.word	0x000000ff
        /*0468*/ 	.word	0x00000000
        /*046c*/ 	.short	0x010a
        /*046e*/ 	.byte	0x05
	.zero		1


	//   ....[56]....
        /*0470*/ 	.word	0x00002760
        /*0474*/ 	.word	0x00000000
        /*0478*/ 	.word	0x00000000
        /*047c*/ 	.short	0x010a
        /*047e*/ 	.byte	0xff
	.zero		1


	//   ....[57]....
        /*0480*/ 	.word	0x00002880
        /*0484*/ 	.word	0x00000000
        /*0488*/ 	.word	0x00000110
        /*048c*/ 	.short	0x010a
        /*048e*/ 	.byte	0xff
	.zero		1


	//   ....[58]....
        /*0490*/ 	.word	0x000028e0
        /*0494*/ 	.word	0x00000004
        /*0498*/ 	.word	0x00000000
        /*049c*/ 	.short	0x0101
        /*049e*/ 	.byte	0xff
	.zero		1


	//   ....[59]....
        /*04a0*/ 	.word	0x00002900
        /*04a4*/ 	.word	0x000000ff
        /*04a8*/ 	.word	0x000000c0
        /*04ac*/ 	.short	0x010a
        /*04ae*/ 	.byte	0x05
	.zero		1


	//   ....[60]....
        /*04b0*/ 	.word	0x00002a20
        /*04b4*/ 	.word	0x00000000
        /*04b8*/ 	.word	0x000000b0
        /*04bc*/ 	.short	0x010a
        /*04be*/ 	.byte	0xff
	.zero		1


	//   ....[61]....
        /*04c0*/ 	.word	0x00002b30
        /*04c4*/ 	.word	0x00000000
        /*04c8*/ 	.word	0x00000000
        /*04cc*/ 	.short	0x0101
        /*04ce*/ 	.byte	0xff
	.zero		1


	//   ....[62]....
        /*04d0*/ 	.word	0x00002bc0
        /*04d4*/ 	.word	0x000000ff
        /*04d8*/ 	.word	0x000000c0
        /*04dc*/ 	.short	0x0106
        /*04de*/ 	.byte	0x05
	.zero		1


	//   ....[63]....
        /*04e0*/ 	.word	0x00002be0
        /*04e4*/ 	.word	0x000000ff
        /*04e8*/ 	.word	0x000000c0
        /*04ec*/ 	.short	0x010a
        /*04ee*/ 	.byte	0x05
	.zero		1


	//   ....[64]....
        /*04f0*/ 	.word	0x00002c70
        /*04f4*/ 	.word	0x000000ff
        /*04f8*/ 	.word	0x000000c0
        /*04fc*/ 	.short	0x0106
        /*04fe*/ 	.byte	0x04
	.zero		1


	//   ....[65]....
        /*0500*/ 	.word	0x00002cb0
        /*0504*/ 	.word	0x00000000
        /*0508*/ 	.word	0x000000c0
        /*050c*/ 	.short	0x010a
        /*050e*/ 	.byte	0xff
	.zero		1


	//   ....[66]....
        /*0510*/ 	.word	0x000031d0
        /*0514*/ 	.word	0x00000000
        /*0518*/ 	.word	0x000000b0
        /*051c*/ 	.short	0x010a
        /*051e*/ 	.byte	0xff
	.zero		1


	//   ....[67]....
        /*0520*/ 	.word	0x000032d0
        /*0524*/ 	.word	0x00000003
        /*0528*/ 	.word	0x00000000
        /*052c*/ 	.short	0x0101
        /*052e*/ 	.byte	0xff
	.zero		1


	//   ....[68]....
        /*0530*/ 	.word	0x000032e0
        /*0534*/ 	.word	0x000000ff
        /*0538*/ 	.word	0x00000000
        /*053c*/ 	.short	0x010a
        /*053e*/ 	.byte	0x06
	.zero		1


	//   ....[69]....
        /*0540*/ 	.word	0x00003360
        /*0544*/ 	.word	0x000000ff
        /*0548*/ 	.word	0x000000f0
        /*054c*/ 	.short	0x010a
        /*054e*/ 	.byte	0x07
	.zero		1


	//   ....[70]....
        /*0550*/ 	.word	0x00003440
        /*0554*/ 	.word	0x000000ff
        /*0558*/ 	.word	0x00000000
        /*055c*/ 	.short	0x010a
        /*055e*/ 	.byte	0x06
	.zero		1


	//   ....[71]....
        /*0560*/ 	.word	0x00003570
        /*0564*/ 	.word	0x000000ff
        /*0568*/ 	.word	0x00000000
        /*056c*/ 	.short	0x010a
        /*056e*/ 	.byte	0x1a
	.zero		1


	//   ....[72]....
        /*0570*/ 	.word	0x00003810
        /*0574*/ 	.word	0x000000ff
        /*0578*/ 	.word	0x00000000
        /*057c*/ 	.short	0x010a
        /*057e*/ 	.byte	0x06
	.zero		1


	//   ....[73]....
        /*0580*/ 	.word	0x000038a0
        /*0584*/ 	.word	0x000000ff
        /*0588*/ 	.word	0x00000000
        /*058c*/ 	.short	0x010a
        /*058e*/ 	.byte	0x06
	.zero		1


	//   ....[74]....
        /*0590*/ 	.word	0x00003930
        /*0594*/ 	.word	0x000000ff
        /*0598*/ 	.word	0x00000000
        /*059c*/ 	.short	0x010a
        /*059e*/ 	.byte	0x06
	.zero		1


	//   ....[75]....
        /*05a0*/ 	.word	0x000039c0
        /*05a4*/ 	.word	0x000000ff
        /*05a8*/ 	.word	0x00000000
        /*05ac*/ 	.short	0x010a
        /*05ae*/ 	.byte	0x07
	.zero		1


	//   ....[76]....
        /*05b0*/ 	.word	0x00003e20
        /*05b4*/ 	.word	0x00000000
        /*05b8*/ 	.word	0x000000b0
        /*05bc*/ 	.short	0x010a
        /*05be*/ 	.byte	0xff
	.zero		1


	//   ....[77]....
        /*05c0*/ 	.word	0x00003ee0
        /*05c4*/ 	.word	0x00000000
        /*05c8*/ 	.word	0x00000000
        /*05cc*/ 	.short	0x0101
        /*05ce*/ 	.byte	0xff
	.zero		1


	//   ....[78]....
        /*05d0*/ 	.word	0x00004200
        /*05d4*/ 	.word	0x000000ff
        /*05d8*/ 	.word	0x000000a8
        /*05dc*/ 	.short	0x010a
        /*05de*/ 	.byte	0x07
	.zero		1


	//   ....[79]....
        /*05e0*/ 	.word	0x000043f0
        /*05e4*/ 	.word	0x000000ff
        /*05e8*/ 	.word	0x00000090
        /*05ec*/ 	.short	0x010a
        /*05ee*/ 	.byte	0x07
	.zero		1


	//   ....[80]....
        /*05f0*/ 	.word	0x000045c0
        /*05f4*/ 	.word	0x000000ff
        /*05f8*/ 	.word	0x00000080
        /*05fc*/ 	.short	0x010b
        /*05fe*/ 	.byte	0x07
	.zero		1


	//   ....[81]....
        /*0600*/ 	.word	0x00004630
        /*0604*/ 	.word	0x000000ff
        /*0608*/ 	.word	0x00000000
        /*060c*/ 	.short	0x0101
        /*060e*/ 	.byte	0x08
	.zero		1


	//   ....[82]....
        /*0610*/ 	.word	0x00004660
        /*0614*/ 	.word	0x000000ff
        /*0618*/ 	.word	0x00000098
        /*061c*/ 	.short	0x010a
        /*061e*/ 	.byte	0x07
	.zero		1


	//   ....[83]....
        /*0620*/ 	.word	0x00004870
        /*0624*/ 	.word	0x000000ff
        /*0628*/ 	.word	0x00000088
        /*062c*/ 	.short	0x010b
        /*062e*/ 	.byte	0x07
	.zero		1


	//   ....[84]....
        /*0630*/ 	.word	0x00004890
        /*0634*/ 	.word	0x000000ff
        /*0638*/ 	.word	0x00000000
        /*063c*/ 	.short	0x0101
        /*063e*/ 	.byte	0x0d
	.zero		1


	//   ....[85]....
        /*0640*/ 	.word	0x000048c0
        /*0644*/ 	.word	0x000000ff
        /*0648*/ 	.word	0x00000090
        /*064c*/ 	.short	0x010a
        /*064e*/ 	.byte	0x07
	.zero		1


	//   ....[86]....
        /*0650*/ 	.word	0x00004900
        /*0654*/ 	.word	0x00000000
        /*0658*/ 	.word	0x00000098
        /*065c*/ 	.short	0x010a
        /*065e*/ 	.byte	0xff
	.zero		1


	//   ....[87]....
        /*0660*/ 	.word	0x00004c40
        /*0664*/ 	.word	0x00000000
        /*0668*/ 	.word	0x000000b0
        /*066c*/ 	.short	0x010a
        /*066e*/ 	.byte	0xff
	.zero		1


	//   ....[88]....
        /*0670*/ 	.word	0x00004d50
        /*0674*/ 	.word	0x00000000
        /*0678*/ 	.word	0x00000000
        /*067c*/ 	.short	0x0101
        /*067e*/ 	.byte	0xff
	.zero		1


	//   ....[89]....
        /*0680*/ 	.word	0x000057a0
        /*0684*/ 	.word	0x00000000
        /*0688*/ 	.word	0x00000080
        /*068c*/ 	.short	0x010a
        /*068e*/ 	.byte	0xff
	.zero		1


	//   ....[90]....
        /*0690*/ 	.word	0x00005810
        /*0694*/ 	.word	0x00000071
        /*0698*/ 	.word	0x000000d0
        /*069c*/ 	.short	0x010a
        /*069e*/ 	.byte	0xff
	.zero		1


	//   ....[91]....
        /*06a0*/ 	.word	0x000058f0
        /*06a4*/ 	.word	0x00000000
        /*06a8*/ 	.word	0x00000080
        /*06ac*/ 	.short	0x010a
        /*06ae*/ 	.byte	0xff
	.zero		1


	//   ....[92]....
        /*06b0*/ 	.word	0x00005a30
        /*06b4*/ 	.word	0x00000000
        /*06b8*/ 	.word	0x00000000
        /*06bc*/ 	.short	0x0101
        /*06be*/ 	.byte	0xff
	.zero		1


	//   ....[93]....
        /*06c0*/ 	.word	0x00005a90
        /*06c4*/ 	.word	0x00000071
        /*06c8*/ 	.word	0x000000d0
        /*06cc*/ 	.short	0x010a
        /*06ce*/ 	.byte	0xff
	.zero		1


	//   ....[94]....
        /*06d0*/ 	.word	0x000065e0
        /*06d4*/ 	.word	0x00000020
        /*06d8*/ 	.word	0x00000080
        /*06dc*/ 	.short	0x010a
        /*06de*/ 	.byte	0xff
	.zero		1


	//   ....[95]....
        /*06e0*/ 	.word	0x000066a0
        /*06e4*/ 	.word	0x00000020
        /*06e8*/ 	.word	0x00000080
        /*06ec*/ 	.short	0x010a
        /*06ee*/ 	.byte	0xff
	.zero		1


	//   ....[96]....
        /*06f0*/ 	.word	0x000067c0
        /*06f4*/ 	.word	0x00000003
        /*06f8*/ 	.word	0x00000000
        /*06fc*/ 	.short	0x0101
        /*06fe*/ 	.byte	0xff
	.zero		1


	//   ....[97]....
        /*0700*/ 	.word	0x00006c00
        /*0704*/ 	.word	0x000000ff
        /*0708*/ 	.word	0x00000000
        /*070c*/ 	.short	0x0101
        /*070e*/ 	.byte	0x05
	.zero		1


	//   ....[98]....
        /*0710*/ 	.word	0x00007440
        /*0714*/ 	.word	0x00000003
        /*0718*/ 	.word	0x00000120
        /*071c*/ 	.short	0x010a
        /*071e*/ 	.byte	0xff
	.zero		1


	//   ....[99]....
        /*0720*/ 	.word	0x000074a0
        /*0724*/ 	.word	0x00000002
        /*0728*/ 	.word	0x00000040
        /*072c*/ 	.short	0x010a
        /*072e*/ 	.byte	0xff
	.zero		1


	//   ....[100]....
        /*0730*/ 	.word	0x00007500
        /*0734*/ 	.word	0x00000002
        /*0738*/ 	.word	0x00000040
        /*073c*/ 	.short	0x010a
        /*073e*/ 	.byte	0xff
	.zero		1


	//   ....[101]....
        /*0740*/ 	.word	0x00007550
        /*0744*/ 	.word	0x00000002
        /*0748*/ 	.word	0x000000b0
        /*074c*/ 	.short	0x010a
        /*074e*/ 	.byte	0xff
	.zero		1


	//   ....[102]....
        /*0750*/ 	.word	0x000075b0
        /*0754*/ 	.word	0x00000000
        /*0758*/ 	.word	0x00000000
        /*075c*/ 	.short	0x010a
        /*075e*/ 	.byte	0xff
	.zero		1


	//   ....[103]....
        /*0760*/ 	.word	0x00007610
        /*0764*/ 	.word	0x00000000
        /*0768*/ 	.word	0x00000000
        /*076c*/ 	.short	0x010a
        /*076e*/ 	.byte	0xff
	.zero		1


	//   ....[104]....
        /*0770*/ 	.word	0x00007670
        /*0774*/ 	.word	0x00000000
        /*0778*/ 	.word	0x00000000
        /*077c*/ 	.short	0x010a
        /*077e*/ 	.byte	0xff
	.zero		1


	//   ....[105]....
        /*0780*/ 	.word	0x000076d0
        /*0784*/ 	.word	0x00000000
        /*0788*/ 	.word	0x00000000
        /*078c*/ 	.short	0x010a
        /*078e*/ 	.byte	0xff
	.zero		1


	//   ....[106]....
        /*0790*/ 	.word	0x00007730
        /*0794*/ 	.word	0x00000000
        /*0798*/ 	.word	0x00000000
        /*079c*/ 	.short	0x010a
        /*079e*/ 	.byte	0xff
	.zero		1


	//   ....[107]....
        /*07a0*/ 	.word	0x00007790
        /*07a4*/ 	.word	0x00000000
        /*07a8*/ 	.word	0x00000000
        /*07ac*/ 	.short	0x010a
        /*07ae*/ 	.byte	0xff
	.zero		1


	//   ....[108]....
        /*07b0*/ 	.word	0x000077f0
        /*07b4*/ 	.word	0x00000000
        /*07b8*/ 	.word	0x00000000
        /*07bc*/ 	.short	0x010a
        /*07be*/ 	.byte	0xff
	.zero		1


	//   ....[109]....
        /*07c0*/ 	.word	0x00007840
        /*07c4*/ 	.word	0x00000000
        /*07c8*/ 	.word	0x00000110
        /*07cc*/ 	.short	0x010a
        /*07ce*/ 	.byte	0xff
	.zero		1


	//   ....[110]....
        /*07d0*/ 	.word	0x000078a0
        /*07d4*/ 	.word	0x00000000
        /*07d8*/ 	.word	0x000000c0
        /*07dc*/ 	.short	0x010a
        /*07de*/ 	.byte	0xff
	.zero		1


	//   ....[111]....
        /*07e0*/ 	.word	0x000078f0
        /*07e4*/ 	.word	0x00000000
        /*07e8*/ 	.word	0x000000b0
        /*07ec*/ 	.short	0x010a
        /*07ee*/ 	.byte	0xff
	.zero		1


	//   ....[112]....
        /*07f0*/ 	.word	0x00007950
        /*07f4*/ 	.word	0x00000000
        /*07f8*/ 	.word	0x000000c0
        /*07fc*/ 	.short	0x010a
        /*07fe*/ 	.byte	0xff
	.zero		1


	//   ....[113]....
        /*0800*/ 	.word	0x000079a0
        /*0804*/ 	.word	0x00000000
        /*0808*/ 	.word	0x000000b0
        /*080c*/ 	.short	0x010a
        /*080e*/ 	.byte	0xff
	.zero		1


	//   ....[114]....
        /*0810*/ 	.word	0x00007a00
        /*0814*/ 	.word	0x00000003
        /*0818*/ 	.word	0x000000f0
        /*081c*/ 	.short	0x010a
        /*081e*/ 	.byte	0xff
	.zero		1


	//   ....[115]....
        /*0820*/ 	.word	0x00007a60
        /*0824*/ 	.word	0x00000000
        /*0828*/ 	.word	0x00000000
        /*082c*/ 	.short	0x010a
        /*082e*/ 	.byte	0xff
	.zero		1


	//   ....[116]....
        /*0830*/ 	.word	0x00007ac0
        /*0834*/ 	.word	0x00000000
        /*0838*/ 	.word	0x00000000
        /*083c*/ 	.short	0x010a
        /*083e*/ 	.byte	0xff
	.zero		1


	//   ....[117]....
        /*0840*/ 	.word	0x00007b20
        /*0844*/ 	.word	0x00000000
        /*0848*/ 	.word	0x00000000
        /*084c*/ 	.short	0x010a
        /*084e*/ 	.byte	0xff
	.zero		1


	//   ....[118]....
        /*0850*/ 	.word	0x00007b80
        /*0854*/ 	.word	0x00000000
        /*0858*/ 	.word	0x00000000
        /*085c*/ 	.short	0x010a
        /*085e*/ 	.byte	0xff
	.zero		1


	//   ....[119]....
        /*0860*/ 	.word	0x00007be0
        /*0864*/ 	.word	0x00000000
        /*0868*/ 	.word	0x00000000
        /*086c*/ 	.short	0x010a
        /*086e*/ 	.byte	0xff
	.zero		1


	//   ....[120]....
        /*0870*/ 	.word	0x00007c30
        /*0874*/ 	.word	0x00000000
        /*0878*/ 	.word	0x000000b0
        /*087c*/ 	.short	0x010a
        /*087e*/ 	.byte	0xff
	.zero		1


	//   ....[121]....
        /*0880*/ 	.word	0x00007c90
        /*0884*/ 	.word	0x00000000
        /*0888*/ 	.word	0x000000a8
        /*088c*/ 	.short	0x010a
        /*088e*/ 	.byte	0xff
	.zero		1


	//   ....[122]....
        /*0890*/ 	.word	0x00007cf0
        /*0894*/ 	.word	0x00000003
        /*0898*/ 	.word	0x00000090
        /*089c*/ 	.short	0x010a
        /*089e*/ 	.byte	0xff
	.zero		1


	//   ....[123]....
        /*08a0*/ 	.word	0x00007d50
        /*08a4*/ 	.word	0x00000003
        /*08a8*/ 	.word	0x00000098
        /*08ac*/ 	.short	0x010a
        /*08ae*/ 	.byte	0xff
	.zero		1


	//   ....[124]....
        /*08b0*/ 	.word	0x00007db0
        /*08b4*/ 	.word	0x00000000
        /*08b8*/ 	.word	0x00000090
        /*08bc*/ 	.short	0x010a
        /*08be*/ 	.byte	0xff
	.zero		1


	//   ....[125]....
        /*08c0*/ 	.word	0x00007e00
        /*08c4*/ 	.word	0x00000000
        /*08c8*/ 	.word	0x000000b0
        /*08cc*/ 	.short	0x010a
        /*08ce*/ 	.byte	0xff
	.zero		1


	//   ....[126]....
        /*08d0*/ 	.word	0x00007e50
        /*08d4*/ 	.word	0x00000000
        /*08d8*/ 	.word	0x00000080
        /*08dc*/ 	.short	0x010a
        /*08de*/ 	.byte	0xff
	.zero		1


	//   ....[127]....
        /*08e0*/ 	.word	0x00007ea0
        /*08e4*/ 	.word	0x00000071
        /*08e8*/ 	.word	0x000000d0
        /*08ec*/ 	.short	0x010a
        /*08ee*/ 	.byte	0xff
	.zero		1


	//   ....[128]....
        /*08f0*/ 	.word	0x00007ef0
        /*08f4*/ 	.word	0x00000020
        /*08f8*/ 	.word	0x00000080
        /*08fc*/ 	.short	0x010a
        /*08fe*/ 	.byte	0xff
	.zero		1


	//----- nvinfo : EIATTR_NUM_MBARRIERS
	.align		4
.L_47:
        /*0900*/ 	.byte	0x03, 0x38
        /*0902*/ 	.short	0x0026


	//----- nvinfo : EIATTR_EXIT_INSTR_OFFSETS
	.align		4
        /*0904*/ 	.byte	0x04, 0x1c
        /*0906*/ 	.short	(.L_49 - .L_48)


	//   ....[0]....
.L_48:
        /*0908*/ 	.word	0x00002790


	//   ....[1]....
        /*090c*/ 	.word	0x00002c80


	//   ....[2]....
        /*0910*/ 	.word	0x00002ce0


	//   ....[3]....
        /*0914*/ 	.word	0x00003c20


	//   ....[4]....
        /*0918*/ 	.word	0x00004930


	//   ....[5]....
        /*091c*/ 	.word	0x00004970


	//   ....[6]....
        /*0920*/ 	.word	0x00007430


	//----- nvinfo : EIATTR_MAX_THREADS
	.align		4
.L_49:
        /*0924*/ 	.byte	0x04, 0x05
        /*0926*/ 	.short	(.L_51 - .L_50)
.L_50:
        /*0928*/ 	.word	0x00000100
        /*092c*/ 	.word	0x00000001
        /*0930*/ 	.word	0x00000001


	//----- nvinfo : EIATTR_CRS_STACK_SIZE
	.align		4
.L_51:
        /*0934*/ 	.byte	0x04, 0x1e
        /*0936*/ 	.short	(.L_53 - .L_52)
.L_52:
        /*0938*/ 	.word	0x00000000


	//----- nvinfo : EIATTR_CBANK_PARAM_SIZE
	.align		4
.L_53:
        /*093c*/ 	.byte	0x03, 0x19
        /*093e*/ 	.short	0x0800


	//----- nvinfo : EIATTR_PARAM_CBANK
	.align		4
        /*0940*/ 	.byte	0x04, 0x0a
        /*0942*/ 	.short	(.L_55 - .L_54)
	.align		4
.L_54:
        /*0944*/ 	.word	index@(.nv.constant0._ZN7cutlass13device_kernelINS_4gemm6kernel13GemmUniversalIN4cute5tupleIJiiiiEEENS1_10collective13CollectiveMmaINS1_35MainloopSm100TmaUmmaWarpSpecializedILi8ELi2ELi4ENS5_IJNS4_1CILi1EEESB_SB_EEEEENS5_IJNSA_ILi64EEENSA_ILi128EEESF_EEENS_12float_e4m3_tENS5_IJSB_llEEENS_12float_e5m2_tESI_NS4_8TiledMMAINS4_8MMA_AtomIJNS4_10MMA_TraitsINS4_19SM100_MMA_F8F6F4_SSEJSH_SJ_fSE_SF_NS4_17integral_constantINS4_4UMMA5MajorELSQ_1EEESR_NSO_INSP_7ScaleInELSS_0EEEST_EEEEEENS4_6LayoutISC_NS5_IJNSA_ILi0EEESX_SX_EEEEENS5_IJNS4_10UnderscoreES10_S10_EEEEENS4_13SM90_TMA_LOADENS4_14ComposedLayoutINS4_7SwizzleILi2ELi4ELi3EEENS4_18smem_ptr_flag_bitsILi8EEENSW_INS5_IJSE_NSA_ILi8EEEEEENS5_IJSB_SE_EEEEEEEvNS4_8identityES13_NS14_INS15_ILi3ELi4ELi3EEES18_NSW_INS5_IJSF_S19_EEENS5_IJSB_SF_EEEEEEEvS1E_EENS_8epilogue10collective18CollectiveEpilogueINS1L_23Sm100TmaWarpSpecializedILi2ELi2ELi32ELb0ELb0EEEJSG_NS5_IJNSW_ISE_SB_EES1Q_EEESH_NS5_IJlSB_lEEESH_S1S_NS1L_6fusion15FusionCallbacksIS1P_NS1T_17LinearCombinationISH_fSH_fLNS_15FloatRoundStyleE2EEESG_S1R_JEEENS4_5SM1004TMEM4LOAD26SM100_TMEM_LOAD_16dp32b32xES13_NS14_IS16_S18_NSW_INS5_IJS19_SE_EEENS5_IJSE_SB_EEEEEEENS4_39AutoVectorizingCopyWithAssumedAlignmentILi128EEENS4_14SM90_TMA_STOREES26_S28_S28_EEEvvEEEEvNT_6ParamsE)
        /*0948*/ 	.short	0x0380
        /*094a*/ 	.short	0x0800


	//----- nvinfo : EIATTR_SW_WAR
	.align		4
.L_55:
        /*094c*/ 	.byte	0x04, 0x36
        /*094e*/ 	.short	(.L_57 - .L_56)
.L_56:
        /*0950*/ 	.word	0x00000008
.L_57:


//--------------------- .nv.callgraph             --------------------------
	.section	.nv.callgraph,"",@"SHT_CUDA_CALLGRAPH"
	.align	4
	.sectionentsize	8
	.align		4
        /*0000*/ 	.word	0x00000000
	.align		4
        /*0004*/ 	.word	0xffffffff
	.align		4
        /*0008*/ 	.word	index@(_ZN7cutlass13device_kernelINS_4gemm6kernel13GemmUniversalIN4cute5tupleIJiiiiEEENS1_10collective13CollectiveMmaINS1_35MainloopSm100TmaUmmaWarpSpecializedILi8ELi2ELi4ENS5_IJNS4_1CILi1EEESB_SB_EEEEENS5_IJNSA_ILi64EEENSA_ILi128EEESF_EEENS_12float_e4m3_tENS5_IJSB_llEEENS_12float_e5m2_tESI_NS4_8TiledMMAINS4_8MMA_AtomIJNS4_10MMA_TraitsINS4_19SM100_MMA_F8F6F4_SSEJSH_SJ_fSE_SF_NS4_17integral_constantINS4_4UMMA5MajorELSQ_1EEESR_NSO_INSP_7ScaleInELSS_0EEEST_EEEEEENS4_6LayoutISC_NS5_IJNSA_ILi0EEESX_SX_EEEEENS5_IJNS4_10UnderscoreES10_S10_EEEEENS4_13SM90_TMA_LOADENS4_14ComposedLayoutINS4_7SwizzleILi2ELi4ELi3EEENS4_18smem_ptr_flag_bitsILi8EEENSW_INS5_IJSE_NSA_ILi8EEEEEENS5_IJSB_SE_EEEEEEEvNS4_8identityES13_NS14_INS15_ILi3ELi4ELi3EEES18_NSW_INS5_IJSF_S19_EEENS5_IJSB_SF_EEEEEEEvS1E_EENS_8epilogue10collective18CollectiveEpilogueINS1L_23Sm100TmaWarpSpecializedILi2ELi2ELi32ELb0ELb0EEEJSG_NS5_IJNSW_ISE_SB_EES1Q_EEESH_NS5_IJlSB_lEEESH_S1S_NS1L_6fusion15FusionCallbacksIS1P_NS1T_17LinearCombinationISH_fSH_fLNS_15FloatRoundStyleE2EEESG_S1R_JEEENS4_5SM1004TMEM4LOAD26SM100_TMEM_LOAD_16dp32b32xES13_NS14_IS16_S18_NSW_INS5_IJS19_SE_EEENS5_IJSE_SB_EEEEEEENS4_39AutoVectorizingCopyWithAssumedAlignmentILi128EEENS4_14SM90_TMA_STOREES26_S28_S28_EEEvvEEEEvNT_6ParamsE)
	.align		4
        /*000c*/ 	.word	index@(__assertfail)
	.align		4
        /*0010*/ 	.word	0x00000000
	.align		4
        /*0014*/ 	.word	0xfffffffe
	.align		4
        /*0018*/ 	.word	0x00000000
	.align		4
        /*001c*/ 	.word	0xfffffffd
	.align		4
        /*0020*/ 	.word	0x00000000
	.align		4
        /*0024*/ 	.word	0xfffffffc


//--------------------- .nv.constant4             --------------------------
	.section	.nv.constant4,"a",@progbits
	.align	8
	.align		8
.nv.constant4:
        /*0000*/ 	.dword	__assertfail
	.align		8
        /*0008*/ 	.dword	__unnamed_1
	.align		8
        /*0010*/ 	.dword	__unnamed_2
	.align		8
        /*0018*/ 	.dword	_ZN40_INTERNAL_1d1fb7cd_4_k_cu_3c442b24_354584cuda3std3__45__cpo5beginE
	.align		8
        /*0020*/ 	.dword	_ZN40_INTERNAL_1d1fb7cd_4_k_cu_3c442b24_354584cuda3std3__45__cpo3endE
	.align		8
        /*0028*/ 	.dword	_ZN40_INTERNAL_1d1fb7cd_4_k_cu_3c442b24_354584cuda3std3__45__cpo6cbeginE
	.align		8
        /*0030*/ 	.dword	_ZN40_INTERNAL_1d1fb7cd_4_k_cu_3c442b24_354584cuda3std3__45__cpo4cendE
	.align		8
        /*0038*/ 	.dword	_ZN40_INTERNAL_1d1fb7cd_4_k_cu_3c442b24_354584cuda3std3__442_GLOBAL__N__1d1fb7cd_4_k_cu_3c442b24_354586ignoreE
	.align		8
        /*0040*/ 	.dword	_ZN40_INTERNAL_1d1fb7cd_4_k_cu_3c442b24_354584cuda3std3__419piecewise_constructE
	.align		8
        /*0048*/ 	.dword	_ZN40_INTERNAL_1d1fb7cd_4_k_cu_3c442b24_354584cuda3std3__48in_placeE
	.align		8
        /*0050*/ 	.dword	_ZN40_INTERNAL_1d1fb7cd_4_k_cu_3c442b24_354584cuda3std6ranges3__45__cpo4swapE
	.align		8
        /*0058*/ 	.dword	_ZN40_INTERNAL_1d1fb7cd_4_k_cu_3c442b24_354584cuda3std6ranges3__45__cpo9iter_moveE
	.align		8
        /*0060*/ 	.dword	_ZN40_INTERNAL_1d1fb7cd_4_k_cu_3c442b24_354584cute7productE
	.align		8
        /*0068*/ 	.dword	_ZN40_INTERNAL_1d1fb7cd_4_k_cu_3c442b24_354584cute1_E
	.align		8
        /*0070*/ 	.dword	$str$25
	.align		8
        /*0078*/ 	.dword	$str$26
	.align		8
        /*0080*/ 	.dword	$str$27
	.align		8
        /*0088*/ 	.dword	$str$28


//--------------------- .text._ZN7cutlass13device_kernelINS_4gemm6kernel13GemmUniversalIN4cute5tupleIJiiiiEEENS1_10collective13CollectiveMmaINS1_35MainloopSm100TmaUmmaWarpSpecializedILi8ELi2ELi4ENS5_IJNS4_1CILi1EEESB_SB_EEEEENS5_IJNSA_ILi64EEENSA_ILi128EEESF_EEENS_12float_e4m3_tENS5_IJSB_llEEENS_12float_e5m2_tESI_NS4_8TiledMMAINS4_8MMA_AtomIJNS4_10MMA_TraitsINS4_19SM100_MMA_F8F6F4_SSEJSH_SJ_fSE_SF_NS4_17integral_constantINS4_4UMMA5MajorELSQ_1EEESR_NSO_INSP_7ScaleInELSS_0EEEST_EEEEEENS4_6LayoutISC_NS5_IJNSA_ILi0EEESX_SX_EEEEENS5_IJNS4_10UnderscoreES10_S10_EEEEENS4_13SM90_TMA_LOADENS4_14ComposedLayoutINS4_7SwizzleILi2ELi4ELi3EEENS4_18smem_ptr_flag_bitsILi8EEENSW_INS5_IJSE_NSA_ILi8EEEEEENS5_IJSB_SE_EEEEEEEvNS4_8identityES13_NS14_INS15_ILi3ELi4ELi3EEES18_NSW_INS5_IJSF_S19_EEENS5_IJSB_SF_EEEEEEEvS1E_EENS_8epilogue10collective18CollectiveEpilogueINS1L_23Sm100TmaWarpSpecializedILi2ELi2ELi32ELb0ELb0EEEJSG_NS5_IJNSW_ISE_SB_EES1Q_EEESH_NS5_IJlSB_lEEESH_S1S_NS1L_6fusion15FusionCallbacksIS1P_NS1T_17LinearCombinationISH_fSH_fLNS_15FloatRoundStyleE2EEESG_S1R_JEEENS4_5SM1004TMEM4LOAD26SM100_TMEM_LOAD_16dp32b32xES13_NS14_IS16_S18_NSW_INS5_IJS19_SE_EEENS5_IJSE_SB_EEEEEEENS4_39AutoVectorizingCopyWithAssumedAlignmentILi128EEENS4_14SM90_TMA_STOREES26_S28_S28_EEEvvEEEEvNT_6ParamsE --------------------------
	.section	.text._ZN7cutlass13device_kernelINS_4gemm6kernel13GemmUniversalIN4cute5tupleIJiiiiEEENS1_10collective13CollectiveMmaINS1_35MainloopSm100TmaUmmaWarpSpecializedILi8ELi2ELi4ENS5_IJNS4_1CILi1EEESB_SB_EEEEENS5_IJNSA_ILi64EEENSA_ILi128EEESF_EEENS_12float_e4m3_tENS5_IJSB_llEEENS_12float_e5m2_tESI_NS4_8TiledMMAINS4_8MMA_AtomIJNS4_10MMA_TraitsINS4_19SM100_MMA_F8F6F4_SSEJSH_SJ_fSE_SF_NS4_17integral_constantINS4_4UMMA5MajorELSQ_1EEESR_NSO_INSP_7ScaleInELSS_0EEEST_EEEEEENS4_6LayoutISC_NS5_IJNSA_ILi0EEESX_SX_EEEEENS5_IJNS4_10UnderscoreES10_S10_EEEEENS4_13SM90_TMA_LOADENS4_14ComposedLayoutINS4_7SwizzleILi2ELi4ELi3EEENS4_18smem_ptr_flag_bitsILi8EEENSW_INS5_IJSE_NSA_ILi8EEEEEENS5_IJSB_SE_EEEEEEEvNS4_8identityES13_NS14_INS15_ILi3ELi4ELi3EEES18_NSW_INS5_IJSF_S19_EEENS5_IJSB_SF_EEEEEEEvS1E_EENS_8epilogue10collective18CollectiveEpilogueINS1L_23Sm100TmaWarpSpecializedILi2ELi2ELi32ELb0ELb0EEEJSG_NS5_IJNSW_ISE_SB_EES1Q_EEESH_NS5_IJlSB_lEEESH_S1S_NS1L_6fusion15FusionCallbacksIS1P_NS1T_17LinearCombinationISH_fSH_fLNS_15FloatRoundStyleE2EEESG_S1R_JEEENS4_5SM1004TMEM4LOAD26SM100_TMEM_LOAD_16dp32b32xES13_NS14_IS16_S18_NSW_INS5_IJS19_SE_EEENS5_IJSE_SB_EEEEEEENS4_39AutoVectorizingCopyWithAssumedAlignmentILi128EEENS4_14SM90_TMA_STOREES26_S28_S28_EEEvvEEEEvNT_6ParamsE,"ax",@progbits
	.align	128
.text._ZN7cutlass13device_kernelINS_4gemm6kernel13GemmUniversalIN4cute5tupleIJiiiiEEENS1_10collective13CollectiveMmaINS1_35MainloopSm100TmaUmmaWarpSpecializedILi8ELi2ELi4ENS5_IJNS4_1CILi1EEESB_SB_EEEEENS5_IJNSA_ILi64EEENSA_ILi128EEESF_EEENS_12float_e4m3_tENS5_IJSB_llEEENS_12float_e5m2_tESI_NS4_8TiledMMAINS4_8MMA_AtomIJNS4_10MMA_TraitsINS4_19SM100_MMA_F8F6F4_SSEJSH_SJ_fSE_SF_NS4_17integral_constantINS4_4UMMA5MajorELSQ_1EEESR_NSO_INSP_7ScaleInELSS_0EEEST_EEEEEENS4_6LayoutISC_NS5_IJNSA_ILi0EEESX_SX_EEEEENS5_IJNS4_10UnderscoreES10_S10_EEEEENS4_13SM90_TMA_LOADENS4_14ComposedLayoutINS4_7SwizzleILi2ELi4ELi3EEENS4_18smem_ptr_flag_bitsILi8EEENSW_INS5_IJSE_NSA_ILi8EEEEEENS5_IJSB_SE_EEEEEEEvNS4_8identityES13_NS14_INS15_ILi3ELi4ELi3EEES18_NSW_INS5_IJSF_S19_EEENS5_IJSB_SF_EEEEEEEvS1E_EENS_8epilogue10collective18CollectiveEpilogueINS1L_23Sm100TmaWarpSpecializedILi2ELi2ELi32ELb0ELb0EEEJSG_NS5_IJNSW_ISE_SB_EES1Q_EEESH_NS5_IJlSB_lEEESH_S1S_NS1L_6fusion15FusionCallbacksIS1P_NS1T_17LinearCombinationISH_fSH_fLNS_15FloatRoundStyleE2EEESG_S1R_JEEENS4_5SM1004TMEM4LOAD26SM100_TMEM_LOAD_16dp32b32xES13_NS14_IS16_S18_NSW_INS5_IJS19_SE_EEENS5_IJSE_SB_EEEEEEENS4_39AutoVectorizingCopyWithAssumedAlignmentILi128EEENS4_14SM90_TMA_STOREES26_S28_S28_EEEvvEEEEvNT_6ParamsE:
        .type           _ZN7cutlass13device_kernelINS_4gemm6kernel13GemmUniversalIN4cute5tupleIJiiiiEEENS1_10collective13CollectiveMmaINS1_35MainloopSm100TmaUmmaWarpSpecializedILi8ELi2ELi4ENS5_IJNS4_1CILi1EEESB_SB_EEEEENS5_IJNSA_ILi64EEENSA_ILi128EEESF_EEENS_12float_e4m3_tENS5_IJSB_llEEENS_12float_e5m2_tESI_NS4_8TiledMMAINS4_8MMA_AtomIJNS4_10MMA_TraitsINS4_19SM100_MMA_F8F6F4_SSEJSH_SJ_fSE_SF_NS4_17integral_constantINS4_4UMMA5MajorELSQ_1EEESR_NSO_INSP_7ScaleInELSS_0EEEST_EEEEEENS4_6LayoutISC_NS5_IJNSA_ILi0EEESX_SX_EEEEENS5_IJNS4_10UnderscoreES10_S10_EEEEENS4_13SM90_TMA_LOADENS4_14ComposedLayoutINS4_7SwizzleILi2ELi4ELi3EEENS4_18smem_ptr_flag_bitsILi8EEENSW_INS5_IJSE_NSA_ILi8EEEEEENS5_IJSB_SE_EEEEEEEvNS4_8identityES13_NS14_INS15_ILi3ELi4ELi3EEES18_NSW_INS5_IJSF_S19_EEENS5_IJSB_SF_EEEEEEEvS1E_EENS_8epilogue10collective18CollectiveEpilogueINS1L_23Sm100TmaWarpSpecializedILi2ELi2ELi32ELb0ELb0EEEJSG_NS5_IJNSW_ISE_SB_EES1Q_EEESH_NS5_IJlSB_lEEESH_S1S_NS1L_6fusion15FusionCallbacksIS1P_NS1T_17LinearCombinationISH_fSH_fLNS_15FloatRoundStyleE2EEESG_S1R_JEEENS4_5SM1004TMEM4LOAD26SM100_TMEM_LOAD_16dp32b32xES13_NS14_IS16_S18_NSW_INS5_IJS19_SE_EEENS5_IJSE_SB_EEEEEEENS4_39AutoVectorizingCopyWithAssumedAlignmentILi128EEENS4_14SM90_TMA_STOREES26_S28_S28_EEEvvEEEEvNT_6ParamsE,@function
        .size           _ZN7cutlass13device_kernelINS_4gemm6kernel13GemmUniversalIN4cute5tupleIJiiiiEEENS1_10collective13CollectiveMmaINS1_35MainloopSm100TmaUmmaWarpSpecializedILi8ELi2ELi4ENS5_IJNS4_1CILi1EEESB_SB_EEEEENS5_IJNSA_ILi64EEENSA_ILi128EEESF_EEENS_12float_e4m3_tENS5_IJSB_llEEENS_12float_e5m2_tESI_NS4_8TiledMMAINS4_8MMA_AtomIJNS4_10MMA_TraitsINS4_19SM100_MMA_F8F6F4_SSEJSH_SJ_fSE_SF_NS4_17integral_constantINS4_4UMMA5MajorELSQ_1EEESR_NSO_INSP_7ScaleInELSS_0EEEST_EEEEEENS4_6LayoutISC_NS5_IJNSA_ILi0EEESX_SX_EEEEENS5_IJNS4_10UnderscoreES10_S10_EEEEENS4_13SM90_TMA_LOADENS4_14ComposedLayoutINS4_7SwizzleILi2ELi4ELi3EEENS4_18smem_ptr_flag_bitsILi8EEENSW_INS5_IJSE_NSA_ILi8EEEEEENS5_IJSB_SE_EEEEEEEvNS4_8identityES13_NS14_INS15_ILi3ELi4ELi3EEES18_NSW_INS5_IJSF_S19_EEENS5_IJSB_SF_EEEEEEEvS1E_EENS_8epilogue10collective18CollectiveEpilogueINS1L_23Sm100TmaWarpSpecializedILi2ELi2ELi32ELb0ELb0EEEJSG_NS5_IJNSW_ISE_SB_EES1Q_EEESH_NS5_IJlSB_lEEESH_S1S_NS1L_6fusion15FusionCallbacksIS1P_NS1T_17LinearCombinationISH_fSH_fLNS_15FloatRoundStyleE2EEESG_S1R_JEEENS4_5SM1004TMEM4LOAD26SM100_TMEM_LOAD_16dp32b32xES13_NS14_IS16_S18_NSW_INS5_IJS19_SE_EEENS5_IJSE_SB_EEEEEEENS4_39AutoVectorizingCopyWithAssumedAlignmentILi128EEENS4_14SM90_TMA_STOREES26_S28_S28_EEEvvEEEEvNT_6ParamsE,(.L_x_154 - _ZN7cutlass13device_kernelINS_4gemm6kernel13GemmUniversalIN4cute5tupleIJiiiiEEENS1_10collective13CollectiveMmaINS1_35MainloopSm100TmaUmmaWarpSpecializedILi8ELi2ELi4ENS5_IJNS4_1CILi1EEESB_SB_EEEEENS5_IJNSA_ILi64EEENSA_ILi128EEESF_EEENS_12float_e4m3_tENS5_IJSB_llEEENS_12float_e5m2_tESI_NS4_8TiledMMAINS4_8MMA_AtomIJNS4_10MMA_TraitsINS4_19SM100_MMA_F8F6F4_SSEJSH_SJ_fSE_SF_NS4_17integral_constantINS4_4UMMA5MajorELSQ_1EEESR_NSO_INSP_7ScaleInELSS_0EEEST_EEEEEENS4_6LayoutISC_NS5_IJNSA_ILi0EEESX_SX_EEEEENS5_IJNS4_10UnderscoreES10_S10_EEEEENS4_13SM90_TMA_LOADENS4_14ComposedLayoutINS4_7SwizzleILi2ELi4ELi3EEENS4_18smem_ptr_flag_bitsILi8EEENSW_INS5_IJSE_NSA_ILi8EEEEEENS5_IJSB_SE_EEEEEEEvNS4_8identityES13_NS14_INS15_ILi3ELi4ELi3EEES18_NSW_INS5_IJSF_S19_EEENS5_IJSB_SF_EEEEEEEvS1E_EENS_8epilogue10collective18CollectiveEpilogueINS1L_23Sm100TmaWarpSpecializedILi2ELi2ELi32ELb0ELb0EEEJSG_NS5_IJNSW_ISE_SB_EES1Q_EEESH_NS5_IJlSB_lEEESH_S1S_NS1L_6fusion15FusionCallbacksIS1P_NS1T_17LinearCombinationISH_fSH_fLNS_15FloatRoundStyleE2EEESG_S1R_JEEENS4_5SM1004TMEM4LOAD26SM100_TMEM_LOAD_16dp32b32xES13_NS14_IS16_S18_NSW_INS5_IJS19_SE_EEENS5_IJSE_SB_EEEEEEENS4_39AutoVectorizingCopyWithAssumedAlignmentILi128EEENS4_14SM90_TMA_STOREES26_S28_S28_EEEvvEEEEvNT_6ParamsE)
        .other          _ZN7cutlass13device_kernelINS_4gemm6kernel13GemmUniversalIN4cute5tupleIJiiiiEEENS1_10collective13CollectiveMmaINS1_35MainloopSm100TmaUmmaWarpSpecializedILi8ELi2ELi4ENS5_IJNS4_1CILi1EEESB_SB_EEEEENS5_IJNSA_ILi64EEENSA_ILi128EEESF_EEENS_12float_e4m3_tENS5_IJSB_llEEENS_12float_e5m2_tESI_NS4_8TiledMMAINS4_8MMA_AtomIJNS4_10MMA_TraitsINS4_19SM100_MMA_F8F6F4_SSEJSH_SJ_fSE_SF_NS4_17integral_constantINS4_4UMMA5MajorELSQ_1EEESR_NSO_INSP_7ScaleInELSS_0EEEST_EEEEEENS4_6LayoutISC_NS5_IJNSA_ILi0EEESX_SX_EEEEENS5_IJNS4_10UnderscoreES10_S10_EEEEENS4_13SM90_TMA_LOADENS4_14ComposedLayoutINS4_7SwizzleILi2ELi4ELi3EEENS4_18smem_ptr_flag_bitsILi8EEENSW_INS5_IJSE_NSA_ILi8EEEEEENS5_IJSB_SE_EEEEEEEvNS4_8identityES13_NS14_INS15_ILi3ELi4ELi3EEES18_NSW_INS5_IJSF_S19_EEENS5_IJSB_SF_EEEEEEEvS1E_EENS_8epilogue10collective18CollectiveEpilogueINS1L_23Sm100TmaWarpSpecializedILi2ELi2ELi32ELb0ELb0EEEJSG_NS5_IJNSW_ISE_SB_EES1Q_EEESH_NS5_IJlSB_lEEESH_S1S_NS1L_6fusion15FusionCallbacksIS1P_NS1T_17LinearCombinationISH_fSH_fLNS_15FloatRoundStyleE2EEESG_S1R_JEEENS4_5SM1004TMEM4LOAD26SM100_TMEM_LOAD_16dp32b32xES13_NS14_IS16_S18_NSW_INS5_IJS19_SE_EEENS5_IJSE_SB_EEEEEEENS4_39AutoVectorizingCopyWithAssumedAlignmentILi128EEENS4_14SM90_TMA_STOREES26_S28_S28_EEEvvEEEEvNT_6ParamsE,@"STO_CUDA_ENTRY STV_DEFAULT"
_ZN7cutlass13device_kernelINS_4gemm6kernel13GemmUniversalIN4cute5tupleIJiiiiEEENS1_10collective13CollectiveMmaINS1_35MainloopSm100TmaUmmaWarpSpecializedILi8ELi2ELi4ENS5_IJNS4_1CILi1EEESB_SB_EEEEENS5_IJNSA_ILi64EEENSA_ILi128EEESF_EEENS_12float_e4m3_tENS5_IJSB_llEEENS_12float_e5m2_tESI_NS4_8TiledMMAINS4_8MMA_AtomIJNS4_10MMA_TraitsINS4_19SM100_MMA_F8F6F4_SSEJSH_SJ_fSE_SF_NS4_17integral_constantINS4_4UMMA5MajorELSQ_1EEESR_NSO_INSP_7ScaleInELSS_0EEEST_EEEEEENS4_6LayoutISC_NS5_IJNSA_ILi0EEESX_SX_EEEEENS5_IJNS4_10UnderscoreES10_S10_EEEEENS4_13SM90_TMA_LOADENS4_14ComposedLayoutINS4_7SwizzleILi2ELi4ELi3EEENS4_18smem_ptr_flag_bitsILi8EEENSW_INS5_IJSE_NSA_ILi8EEEEEENS5_IJSB_SE_EEEEEEEvNS4_8identityES13_NS14_INS15_ILi3ELi4ELi3EEES18_NSW_INS5_IJSF_S19_EEENS5_IJSB_SF_EEEEEEEvS1E_EENS_8epilogue10collective18CollectiveEpilogueINS1L_23Sm100TmaWarpSpecializedILi2ELi2ELi32ELb0ELb0EEEJSG_NS5_IJNSW_ISE_SB_EES1Q_EEESH_NS5_IJlSB_lEEESH_S1S_NS1L_6fusion15FusionCallbacksIS1P_NS1T_17LinearCombinationISH_fSH_fLNS_15FloatRoundStyleE2EEESG_S1R_JEEENS4_5SM1004TMEM4LOAD26SM100_TMEM_LOAD_16dp32b32xES13_NS14_IS16_S18_NSW_INS5_IJS19_SE_EEENS5_IJSE_SB_EEEEEEENS4_39AutoVectorizingCopyWithAssumedAlignmentILi128EEENS4_14SM90_TMA_STOREES26_S28_S28_EEEvvEEEEvNT_6ParamsE:
[----:B------:R-:W1:Y:S01]  /*0000*/  LDC R1, c[0x0][0x37c] ;  /* 0x0000df00ff017b82 */ /* 0x000e620000000800 */
[----:B------:R-:W2:Y:S01]  /*0010*/  S2R R108, SR_TID.X ;  /* 0x00000000006c7919 */ /* 0x000ea20000002100 */
[----:B------:R-:W3:Y:S01]  /*0020*/  LDCU.64 UR4, c[0x0][0x890] ;  /* 0x00011200ff0477ac */ /* 0x000ee20008000a00 */
[----:B------:R-:W-:Y:S02]  /*0030*/  PRMT R95, RZ, 0x7610, R95 ;  /* 0x00007610ff5f7816 */ /* 0x000fe4000000005f */
[----:B------:R-:W-:Y:S01]  /*0040*/  ELECT P5, URZ, PT ;  /* 0x0000000000ff782f */ /* 0x000fe200038a0000 */
[----:B------:R-:W4:Y:S01]  /*0050*/  LDCU.64 UR46, c[0x0][0x358] ;  /* 0x00006b00ff2e77ac */ /* 0x000f220008000a00 */
[----:B---3--:R-:W-:-:S04]  /*0060*/  UISETP.NE.U32.AND UP0, UPT, UR4, URZ, UPT ;  /* 0x000000ff0400728c */ /* 0x008fc8000bf05070 */
[----:B------:R-:W-:Y:S01]  /*0070*/  UISETP.NE.AND.EX UP0, UPT, UR5, URZ, UPT, UP0 ;  /* 0x000000ff0500728c */ /* 0x000fe2000bf05300 */
[----:B--2---:R-:W-:-:S05]  /*0080*/  SHF.R.U32.HI R101, RZ, 0x5, R108 ;  /* 0x00000005ff657819 */ /* 0x004fca000001166c */
[----:B------:R-:W2:Y:S02]  /*0090*/  SHFL.IDX PT, R0, R101, RZ, 0x1f ;  /* 0x00001fff65007589 */ /* 0x000ea400000e0000 */
[----:B--2---:R-:W-:Y:S01]  /*00a0*/  R2UR UR8, R0 ;  /* 0x00000000000872ca */ /* 0x004fe200000e0000 */
[----:B-1--4-:R-:W-:-:S14]  /*00b0*/  BRA.U UP0, `(.L_x_0) ;  /* 0x00000001002c7547 */ /* 0x012fdc000b800000 */
[----:B------:R-:W1:Y:S02]  /*00c0*/  LDCU.64 UR6, c[0x0][0x888] ;  /* 0x00011100ff0677ac */ /* 0x000e640008000a00 */
[----:B-1----:R-:W-:-:S04]  /*00d0*/  UISETP.NE.U32.AND UP0, UPT, UR6, URZ, UPT ;  /* 0x000000ff0600728c */ /* 0x002fc8000bf05070 */
[----:B------:R-:W-:-:S09]  /*00e0*/  UISETP.NE.AND.EX UP0, UPT, UR7, URZ, UPT, UP0 ;  /* 0x000000ff0700728c */ /* 0x000fd2000bf05300 */
[----:B------:R-:W-:Y:S05]  /*00f0*/  BRA.U !UP0, `(.L_x_1) ;  /* 0x0000000108107547 */ /* 0x000fea000b800000 */
[----:B------:R-:W1:Y:S02]  /*0100*/  LDC.64 R2, c[0x0][0x888] ;  /* 0x00022200ff027b82 */ /* 0x000e640000000a00 */
[----:B-1----:R1:W5:Y:S01]  /*0110*/  LDG.E R49, desc[UR46][R2.64] ;  /* 0x0000002e02317981 */ /* 0x002362000c1e1900 */
[----:B------:R-:W-:Y:S01]  /*0120*/  HFMA2 R95, -RZ, RZ, 0, 5.9604644775390625e-08 ;  /* 0x00000001ff5f7431 */ /* 0x000fe200000001ff */
[----:B------:R-:W-:Y:S05]  /*0130*/  BRA `(.L_x_0) ;  /* 0x00000000000c7947 */ /* 0x000fea0003800000 */
.L_x_1:
[----:B------:R-:W1:Y:S01]  /*0140*/  LDCU UR6, c[0x0][0x880] ;  /* 0x00011000ff0677ac */ /* 0x000e620008000800 */
[----:B------:R-:W-:Y:S01]  /*0150*/  HFMA2 R95, -RZ, RZ, 0, 5.9604644775390625e-08 ;  /* 0x00000001ff5f7431 */ /* 0x000fe200000001ff */
[----:B-1----:R-:W-:-:S07]  /*0160*/  MOV R49, UR6 ;  /* 0x0000000600317c02 */ /* 0x002fce0008000f00 */
.L_x_0:
[----:B------:R-:W2:Y:S02]  /*0170*/  LDCU.64 UR6, c[0x0][0x8b0] ;  /* 0x00011600ff0677ac */ /* 0x000ea40008000a00 */
[----:B--2---:R-:W-:-:S04]  /*0180*/  UISETP.NE.U32.AND UP0, UPT, UR6, URZ, UPT ;  /* 0x000000ff0600728c */ /* 0x004fc8000bf05070 */
[----:B------:R-:W-:-:S09]  /*0190*/  UISETP.NE.AND.EX UP0, UPT, UR7, URZ, UPT, UP0 ;  /* 0x000000ff0700728c */ /* 0x000fd2000bf05300 */
[----:B------:R-:W-:Y:S05]  /*01a0*/  BRA.U UP0, `(.L_x_2) ;  /* 0x0000000100247547 */ /* 0x000fea000b800000 */
[----:B------:R-:W2:Y:S02]  /*01b0*/  LDCU.64 UR6, c[0x0][0x8a8] ;  /* 0x00011500ff0677ac */ /* 0x000ea40008000a00 */
[----:B--2---:R-:W-:-:S04]  /*01c0*/  UISETP.NE.U32.AND UP0, UPT, UR6, URZ, UPT ;  /* 0x000000ff0600728c */ /* 0x004fc8000bf05070 */
[----:B------:R-:W-:-:S09]  /*01d0*/  UISETP.NE.AND.EX UP0, UPT, UR7, URZ, UPT, UP0 ;  /* 0x000000ff0700728c */ /* 0x000fd2000bf05300 */
[----:B------:R-:W-:Y:S05]  /*01e0*/  BRA.U !UP0, `(.L_x_3) ;  /* 0x00000001080c7547 */ /* 0x000fea000b800000 */
[----:B-1----:R-:W1:Y:S02]  /*01f0*/  LDC.64 R2, c[0x0][0x8a8] ;  /* 0x00022a00ff027b82 */ /* 0x002e640000000a00 */
[----:B-1----:R2:W5:Y:S01]  /*0200*/  LDG.E R47, desc[UR46][R2.64] ;  /* 0x0000002e022f7981 */ /* 0x002562000c1e1900 */
[----:B------:R-:W-:Y:S05]  /*0210*/  BRA `(.L_x_2) ;  /* 0x0000000000087947 */ /* 0x000fea0003800000 */
.L_x_3:
[----:B------:R-:W2:Y:S02]  /*0220*/  LDCU UR6, c[0x0][0x8a0] ;  /* 0x00011400ff0677ac */ /* 0x000ea40008000800 */
[----:B--2---:R-:W-:Y:S02]  /*0230*/  MOV R47, UR6 ;  /* 0x00000006002f7c02 */ /* 0x004fe40008000f00 */
.L_x_2:
[----:B------:R-:W-:Y:S01]  /*0240*/  IMAD.U32 R0, RZ, RZ, UR8 ;  /* 0x00000008ff007e24 */ /* 0x000fe2000f8e00ff */
[----:B------:R-:W-:Y:S04]  /*0250*/  BSSY.RECONVERGENT B0, `(.L_x_4) ;  /* 0x000000c000007945 */ /* 0x000fe80003800200 */
[C---:B------:R-:W-:Y:S02]  /*0260*/  ISETP.NE.OR P1, PT, R0.reuse, 0x1, !P5 ;  /* 0x000000010000780c */ /* 0x040fe40006f25670 */
[----:B------:R-:W-:-:S11]  /*0270*/  ISETP.NE.OR P0, PT, R0, 0x3, !P5 ;  /* 0x000000030000780c */ /* 0x000fd60006f05670 */
[----:B------:R-:W-:Y:S05]  /*0280*/  @P1 BRA `(.L_x_5) ;  /* 0x0000000000201947 */ /* 0x000fea0003800000 */
[----:B------:R-:W3:Y:S02]  /*0290*/  LDCU.64 UR6, c[0x0][0x348] ;  /* 0x00006900ff0677ac */ /* 0x000ee40008000a00 */
[----:B---3--:R-:W-:Y:S02]  /*02a0*/  UIADD3 UR10, UP1, UPT, UR6, 0x80, URZ ;  /* 0x00000080060a7890 */ /* 0x008fe4000ff3e0ff */
[----:B------:R-:W-:Y:S02]  /*02b0*/  UIADD3 UR6, UP0, UPT, UR6, 0x180, URZ ;  /* 0x0000018006067890 */ /* 0x000fe4000ff1e0ff */
[----:B------:R-:W-:Y:S02]  /*02c0*/  UIADD3.X UR11, UPT, UPT, URZ, UR7, URZ, UP1, !UPT ;  /* 0x00000007ff0b7290 */ /* 0x000fe40008ffe4ff */
[----:B------:R-:W-:-:S07]  /*02d0*/  UIADD3.X UR7, UPT, UPT, URZ, UR7, URZ, UP0, !UPT ;  /* 0x00000007ff077290 */ /* 0x000fce00087fe4ff */
[----:B------:R3:W-:Y:S02]  /*02e0*/  UTMACCTL.PF [UR10] ;  /* 0x000000000a0079b9 */ /* 0x0007e40008040000 */
[----:B------:R3:W-:Y:S02]  /*02f0*/  UTMACCTL.PF [UR6] ;  /* 0x00000000060079b9 */ /* 0x0007e40008040000 */
[----:B---3--:R-:W-:Y:S01]  /*0300*/  NOP ;  /* 0x0000000000007918 */ /* 0x008fe20000000000 */
.L_x_5:
[----:B------:R-:W-:Y:S05]  /*0310*/  BSYNC.RECONVERGENT B0 ;  /* 0x0000000000007941 */ /* 0x000fea0003800200 */
.L_x_4:
[----:B------:R-:W-:Y:S04]  /*0320*/  BSSY.RECONVERGENT B0, `(.L_x_6) ;  /* 0x000000a000007945 */ /* 0x000fe80003800200 */
        /* <DEDUP_REMOVED lines=9> */
.L_x_7:
[----:B------:R-:W-:Y:S05]  /*03c0*/  BSYNC.RECONVERGENT B0 ;  /* 0x0000000000007941 */ /* 0x000fea0003800200 */
.L_x_6:
[----:B------:R-:W3:Y:S01]  /*03d0*/  LDCU.64 UR6, c[0x0][0x888] ;  /* 0x00011100ff0677ac */ /* 0x000ee20008000a00 */
[----:B------:R-:W-:Y:S02]  /*03e0*/  UISETP.EQ.U32.AND UP1, UPT, UR4, URZ, UPT ;  /* 0x000000ff0400728c */ /* 0x000fe4000bf22070 */
[----:B------:R-:W-:Y:S02]  /*03f0*/  UPLOP3.LUT UP2, UPT, UPT, UPT, UPT, 0x80, 0x8 ;  /* 0x000000000008789c */ /* 0x000fe40003f4f070 */
[----:B---3--:R-:W-:-:S04]  /*0400*/  UISETP.NE.U32.AND UP0, UPT, UR6, URZ, UPT ;  /* 0x000000ff0600728c */ /* 0x008fc8000bf05070 */
[----:B------:R-:W-:-:S04]  /*0410*/  UISETP.NE.AND.EX UP0, UPT, UR7, URZ, UPT, UP0 ;  /* 0x000000ff0700728c */ /* 0x000fc8000bf05300 */
[----:B------:R-:W-:-:S04]  /*0420*/  UISETP.EQ.OR.EX UP3, UPT, UR5, URZ, !UP0, UP1 ;  /* 0x000000ff0500728c */ /* 0x000fc8000c762710 */
[----:B------:R-:W-:-:S05]  /*0430*/  UP2UR UR50, UPR, URZ, 0x8 ;  /* 0x00000008ff327883 */ /* 0x000fca0008000000 */
[----:B------:R-:W-:Y:S07]  /*0440*/  BRA.U !UP3, `(.L_x_8) ;  /* 0x000000010b207547 */ /* 0x000fee000b800000 */
[----:B------:R-:W-:Y:S01]  /*0450*/  UISETP.NE.U32.AND UP2, UPT, UR4, URZ, UPT ;  /* 0x000000ff0400728c */ /* 0x000fe2000bf45070 */
[----:B-----5:R-:W-:Y:S01]  /*0460*/  FSETP.NEU.AND P0, PT, R49, RZ, PT ;  /* 0x000000ff3100720b */ /* 0x020fe20003f0d000 */
[----:B------:R-:W-:Y:S02]  /*0470*/  USEL UR4, URZ, 0xffffffff, UP0 ;  /* 0xffffffffff047887 */ /* 0x000fe40008000000 */
[----:B------:R-:W-:-:S10]  /*0480*/  UISETP.NE.AND.EX UP2, UPT, UR5, URZ, UPT, UP2 ;  /* 0x000000ff0500728c */ /* 0x000fd4000bf45320 */
[----:B------:R-:W-:Y:S01]  /*0490*/  VOTEU.ANY UP1, P0 ;  /* 0x0000000000ff7886 */ /* 0x000fe20000020100 */
[----:B------:R-:W-:-:S04]  /*04a0*/  @!UP2 USEL UR4, URZ, 0xffffffff, UP1 ;  /* 0xffffffffff04a887 */ /* 0x000fc80008800000 */
[----:B------:R-:W-:-:S04]  /*04b0*/  ULOP3.LUT UR4, UR4, 0x1, URZ, 0xc0, !UPT ;  /* 0x0000000104047892 */ /* 0x000fc8000f8ec0ff */
[----:B------:R-:W-:-:S11]  /*04c0*/  UISETP.NE.U32.AND UP2, UPT, UR4, 0x1, UPT ;  /* 0x000000010400788c */ /* 0x000fd6000bf45070 */
.L_x_8:
[----:B-12---:R-:W1:Y:S01]  /*04d0*/  SHFL.IDX PT, R2, R101, RZ, 0x1f ;  /* 0x00001fff65027589 */ /* 0x006e6200000e0000 */
[----:B------:R-:W-:-:S04]  /*04e0*/  UISETP.NE.AND UP1, UPT, UR8, 0x2, UPT ;  /* 0x000000020800788c */ /* 0x000fc8000bf25270 */
[----:B------:R-:W-:Y:S01]  /*04f0*/  USEL UR6, URZ, 0x1, UP1 ;  /* 0x00000001ff067887 */ /* 0x000fe20008800000 */
[----:B-1----:R-:W-:-:S13]  /*0500*/  ISETP.NE.AND P0, PT, R2, RZ, PT ;  /* 0x000000ff0200720c */ /* 0x002fda0003f05270 */
[----:B------:R-:W-:Y:S05]  /*0510*/  @P0 BRA `(.L_x_9) ;  /* 0x0000000000680947 */ /* 0x000fea0003800000 */
[----:B------:R-:W1:Y:S01]  /*0520*/  S2UR UR5, SR_CgaCtaId ;  /* 0x00000000000579c3 */ /* 0x000e620000008800 */
[----:B------:R-:W-:Y:S01]  /*0530*/  UMOV UR7, 0x400 ;  /* 0x0000040000077882 */ /* 0x000fe20000000000 */
[----:B------:R-:W-:Y:S01]  /*0540*/  UMOV UR4, 0x1 ;  /* 0x0000000100047882 */ /* 0x000fe20000000000 */
[----:B------:R-:W-:Y:S01]  /*0550*/  ELECT P0, URZ, PT ;  /* 0x0000000000ff782f */ /* 0x000fe20003800000 */
[----:B------:R-:W-:-:S04]  /*0560*/  UIADD3 UR10, UPT, UPT, -UR4, 0x100000, URZ ;  /* 0x00100000040a7890 */ /* 0x000fc8000fffe1ff */
[----:B------:R-:W-:Y:S02]  /*0570*/  USHF.L.U32 UR11, UR10, 0xb, URZ ;  /* 0x0000000b0a0b7899 */ /* 0x000fe400080006ff */
[----:B------:R-:W-:Y:S02]  /*0580*/  USHF.L.U32 UR10, UR10, 0x1, URZ ;  /* 0x000000010a0a7899 */ /* 0x000fe400080006ff */
[----:B-1----:R-:W-:Y:S01]  /*0590*/  ULEA UR5, UR5, UR7, 0x18 ;  /* 0x0000000705057291 */ /* 0x002fe2000f8ec0ff */
[----:B------:R-:W1:Y:S11]  /*05a0*/  FENCE.VIEW.ASYNC.S ;  /* 0x00000000000073c6 */ /* 0x000e760000000000 */
[----:B-1----:R1:W2:Y:S01]  /*05b0*/  SYNCS.EXCH.64 URZ, [UR5], UR10 ;  /* 0x0000000a05ff75b2 */ /* 0x0022a20008000100 */
[----:B------:R1:W3:Y:S01]  /*05c0*/  SYNCS.EXCH.64 URZ, [UR5+0x40], UR10 ;  /* 0x0000400a05ff75b2 */ /* 0x0002e20008000100 */
[----:B------:R1:W4:Y:S01]  /*05d0*/  SYNCS.EXCH.64 URZ, [UR5+0x8], UR10 ;  /* 0x0000080a05ff75b2 */ /* 0x0003220008000100 */
[----:B------:R1:W1:Y:S01]  /*05e0*/  SYNCS.EXCH.64 URZ, [UR5+0x48], UR10 ;  /* 0x0000480a05ff75b2 */ /* 0x0002620008000100 */
        /* <DEDUP_REMOVED lines=12> */
[----:B------:R-:W-:Y:S01]  /*06b0*/  NOP ;  /* 0x0000000000007918 */ /* 0x000fe20000000000 */
.L_x_9:
[----:B------:R-:W2:Y:S01]  /*06c0*/  SHFL.IDX PT, R2, R101, RZ, 0x1f ;  /* 0x00001fff65027589 */ /* 0x000ea200000e0000 */
[----:B------:R-:W-:Y:S01]  /*06d0*/  NOP ;  /* 0x0000000000007918 */ /* 0x000fe20000000000 */
[----:B--2---:R-:W-:-:S13]  /*06e0*/  ISETP.NE.AND P0, PT, R2, 0x1, PT ;  /* 0x000000010200780c */ /* 0x004fda0003f05270 */
[----:B------:R-:W-:Y:S05]  /*06f0*/  @P0 BRA `(.L_x_10) ;  /* 0x0000000000480947 */ /* 0x000fea0003800000 */
[----:B------:R-:W2:Y:S01]  /*0700*/  S2UR UR7, SR_CgaCtaId ;  /* 0x00000000000779c3 */ /* 0x000ea20000008800 */
[----:B------:R-:W-:Y:S01]  /*0710*/  UMOV UR9, 0x400 ;  /* 0x0000040000097882 */ /* 0x000fe20000000000 */
[----:B-1----:R-:W-:Y:S01]  /*0720*/  UMOV UR5, 0x20 ;  /* 0x0000002000057882 */ /* 0x002fe20000000000 */
[----:B------:R-:W-:Y:S01]  /*0730*/  UMOV UR4, 0x80 ;  /* 0x0000008000047882 */ /* 0x000fe20000000000 */
[----:B------:R-:W-:-:S04]  /*0740*/  UIADD3 UR10, UPT, UPT, -UR5, 0x100000, URZ ;  /* 0x00100000050a7890 */ /* 0x000fc8000fffe1ff */
[----:B------:R-:W-:Y:S02]  /*0750*/  USHF.L.U32 UR11, UR10, 0xb, URZ ;  /* 0x0000000b0a0b7899 */ /* 0x000fe400080006ff */
[----:B------:R-:W-:Y:S02]  /*0760*/  USHF.L.U32 UR10, UR10, 0x1, URZ ;  /* 0x000000010a0a7899 */ /* 0x000fe400080006ff */
[----:B------:R-:W-:-:S04]  /*0770*/  UIADD3 UR4, UPT, UPT, -UR4, 0x100000, URZ ;  /* 0x0010000004047890 */ /* 0x000fc8000fffe1ff */
[----:B------:R-:W-:Y:S02]  /*0780*/  USHF.L.U32 UR5, UR4, 0xb, URZ ;  /* 0x0000000b04057899 */ /* 0x000fe400080006ff */
[----:B------:R-:W-:Y:S01]  /*0790*/  USHF.L.U32 UR4, UR4, 0x1, URZ ;  /* 0x0000000104047899 */ /* 0x000fe200080006ff */
[----:B------:R-:W-:Y:S01]  /*07a0*/  ELECT P0, URZ, PT ;  /* 0x0000000000ff782f */ /* 0x000fe20003800000 */
[----:B--2---:R-:W-:Y:S01]  /*07b0*/  ULEA UR7, UR7, UR9, 0x18 ;  /* 0x0000000907077291 */ /* 0x004fe2000f8ec0ff */
[----:B------:R-:W1:Y:S11]  /*07c0*/  FENCE.VIEW.ASYNC.S ;  /* 0x00000000000073c6 */ /* 0x000e760000000000 */
[----:B-1----:R2:W1:Y:S01]  /*07d0*/  SYNCS.EXCH.64 URZ, [UR7+0x80], UR10 ;  /* 0x0000800a07ff75b2 */ /* 0x0024620008000100 */
[----:B------:R2:W1:Y:S01]  /*07e0*/  SYNCS.EXCH.64 URZ, [UR7+0x90], UR4 ;  /* 0x0000900407ff75b2 */ /* 0x0004620008000100 */
[----:B------:R2:W1:Y:S01]  /*07f0*/  SYNCS.EXCH.64 URZ, [UR7+0x88], UR10 ;  /* 0x0000880a07ff75b2 */ /* 0x0004620008000100 */
[----:B------:R2:W1:Y:S02]  /*0800*/  SYNCS.EXCH.64 URZ, [UR7+0x98], UR4 ;  /* 0x0000980407ff75b2 */ /* 0x0004640008000100 */
[----:B--2---:R-:W-:Y:S01]  /*0810*/  NOP ;  /* 0x0000000000007918 */ /* 0x004fe20000000000 */
.L_x_10:
[----:B------:R-:W2:Y:S01]  /*0820*/  SHFL.IDX PT, R2, R101, RZ, 0x1f ;  /* 0x00001fff65027589 */ /* 0x000ea200000e0000 */
[----:B------:R-:W-:Y:S01]  /*0830*/  NOP ;  /* 0x0000000000007918 */ /* 0x000fe20000000000 */
[----:B--2---:R-:W-:-:S13]  /*0840*/  ISETP.NE.AND P0, PT, R2, 0x3, PT ;  /* 0x000000030200780c */ /* 0x004fda0003f05270 */
[----:B------:R-:W-:Y:S05]  /*0850*/  @P0 BRA `(.L_x_11) ;  /* 0x0000000000300947 */ /* 0x000fea0003800000 */
[----:B-1----:R-:W1:Y:S01]  /*0860*/  S2UR UR5, SR_CgaCtaId ;  /* 0x00000000000579c3 */ /* 0x002e620000008800 */
        /* <DEDUP_REMOVED lines=8> */
[----:B-1----:R2:W1:Y:S01]  /*08f0*/  SYNCS.EXCH.64 URZ, [UR5+0xa0], UR10 ;  /* 0x0000a00a05ff75b2 */ /* 0x0024620008000100 */
[----:B------:R2:W1:Y:S02]  /*0900*/  SYNCS.EXCH.64 URZ, [UR5+0xa8], UR10 ;  /* 0x0000a80a05ff75b2 */ /* 0x0004640008000100 */
[----:B--2---:R-:W-:Y:S01]  /*0910*/  NOP ;  /* 0x0000000000007918 */ /* 0x004fe20000000000 */
.L_x_11:
[----:B------:R-:W2:Y:S01]  /*0920*/  SHFL.IDX PT, R2, R101, RZ, 0x1f ;  /* 0x00001fff65027589 */ /* 0x000ea200000e0000 */
[----:B------:R-:W-:Y:S01]  /*0930*/  NOP ;  /* 0x0000000000007918 */ /* 0x000fe20000000000 */
[----:B--2---:R-:W-:-:S13]  /*0940*/  ISETP.NE.AND P0, PT, R2, 0x4, PT ;  /* 0x000000040200780c */ /* 0x004fda0003f05270 */
[----:B------:R-:W-:Y:S05]  /*0950*/  @P0 BRA `(.L_x_12) ;  /* 0x00000000004c0947 */ /* 0x000fea0003800000 */
[----:B-1----:R-:W1:Y:S01]  /*0960*/  S2UR UR5, SR_CgaCtaId ;  /* 0x00000000000579c3 */ /* 0x002e620000008800 */
[----:B------:R-:W-:Y:S01]  /*0970*/  UMOV UR9, 0x100 ;  /* 0x0000010000097882 */ /* 0x000fe20000000000 */
[----:B------:R-:W-:Y:S01]  /*0980*/  UMOV UR7, 0x400 ;  /* 0x0000040000077882 */ /* 0x000fe20000000000 */
[----:B------:R-:W-:Y:S01]  /*0990*/  USEL UR9, UR9, 0xe0, UP2 ;  /* 0x000000e009097887 */ /* 0x000fe20009000000 */
[----:B------:R-:W-:Y:S01]  /*09a0*/  UMOV UR4, 0x1 ;  /* 0x0000000100047882 */ /* 0x000fe20000000000 */
[----:B------:R-:W-:Y:S01]  /*09b0*/  ELECT P0, URZ, PT ;  /* 0x0000000000ff782f */ /* 0x000fe20003800000 */
[----:B------:R-:W-:-:S04]  /*09c0*/  UIADD3 UR10, UPT, UPT, -UR4, 0x100000, URZ ;  /* 0x00100000040a7890 */ /* 0x000fc8000fffe1ff */
[----:B------:R-:W-:Y:S02]  /*09d0*/  USHF.L.U32 UR11, UR10, 0xb, URZ ;  /* 0x0000000b0a0b7899 */ /* 0x000fe400080006ff */
[----:B------:R-:W-:Y:S02]  /*09e0*/  USHF.L.U32 UR10, UR10, 0x1, URZ ;  /* 0x000000010a0a7899 */ /* 0x000fe400080006ff */
[----:B------:R-:W-:-:S04]  /*09f0*/  UIADD3 UR12, UPT, UPT, -UR9, 0x100000, URZ ;  /* 0x00100000090c7890 */ /* 0x000fc8000fffe1ff */
[----:B------:R-:W-:Y:S02]  /*0a00*/  USHF.L.U32 UR13, UR12, 0xb, URZ ;  /* 0x0000000b0c0d7899 */ /* 0x000fe400080006ff */
[----:B------:R-:W-:Y:S02]  /*0a10*/  USHF.L.U32 UR12, UR12, 0x1, URZ ;  /* 0x000000010c0c7899 */ /* 0x000fe400080006ff */
[----:B-1----:R-:W-:Y:S01]  /*0a20*/  ULEA UR5, UR5, UR7, 0x18 ;  /* 0x0000000705057291 */ /* 0x002fe2000f8ec0ff */
[----:B------:R-:W1:Y:S11]  /*0a30*/  FENCE.VIEW.ASYNC.S ;  /* 0x00000000000073c6 */ /* 0x000e760000000000 */
[----:B-1----:R2:W1:Y:S01]  /*0a40*/  SYNCS.EXCH.64 URZ, [UR5+0xb0], UR10 ;  /* 0x0000b00a05ff75b2 */ /* 0x0024620008000100 */
[----:B------:R2:W1:Y:S01]  /*0a50*/  SYNCS.EXCH.64 URZ, [UR5+0xc0], UR12 ;  /* 0x0000c00c05ff75b2 */ /* 0x0004620008000100 */
[----:B------:R2:W1:Y:S01]  /*0a60*/  SYNCS.EXCH.64 URZ, [UR5+0xb8], UR10 ;  /* 0x0000b80a05ff75b2 */ /* 0x0004620008000100 */
[----:B------:R2:W1:Y:S02]  /*0a70*/  SYNCS.EXCH.64 URZ, [UR5+0xc8], UR12 ;  /* 0x0000c80c05ff75b2 */ /* 0x0004640008000100 */
[----:B--2---:R-:W-:Y:S01]  /*0a80*/  NOP ;  /* 0x0000000000007918 */ /* 0x004fe20000000000 */
.L_x_12:
        /* <DEDUP_REMOVED lines=20> */
[----:B------:R2:W1:Y:S01]  /*0bd0*/  SYNCS.EXCH.64 URZ, [UR7+0xf8], UR4 ;  /* 0x0000f80407ff75b2 */ /* 0x0004620008000100 */
[----:B------:R2:W1:Y:S01]  /*0be0*/  SYNCS.EXCH.64 URZ, [UR7+0xe0], UR10 ;  /* 0x0000e00a07ff75b2 */ /* 0x0004620008000100 */
[----:B------:R2:W1:Y:S01]  /*0bf0*/  SYNCS.EXCH.64 URZ, [UR7+0x100], UR4 ;  /* 0x0001000407ff75b2 */ /* 0x0004620008000100 */
[----:B------:R2:W1:Y:S01]  /*0c00*/  SYNCS.EXCH.64 URZ, [UR7+0xe8], UR10 ;  /* 0x0000e80a07ff75b2 */ /* 0x0004620008000100 */
[----:B------:R2:W1:Y:S02]  /*0c10*/  SYNCS.EXCH.64 URZ, [UR7+0x108], UR4 ;  /* 0x0001080407ff75b2 */ /* 0x0004640008000100 */
[----:B--2---:R-:W-:Y:S01]  /*0c20*/  NOP ;  /* 0x0000000000007918 */ /* 0x004fe20000000000 */
.L_x_13:
        /* <DEDUP_REMOVED lines=18> */
.L_x_14:
[----:B-1----:R-:W1:Y:S01]  /*0d50*/  S2UR UR5, SR_CTAID.X ;  /* 0x00000000000579c3 */ /* 0x002e620000002500 */
[----:B------:R-:W-:-:S05]  /*0d60*/  CS2R.32 R96, SR_CgaSize ;  /* 0x0000000000607805 */ /* 0x000fca0000008a00 */
[----:B------:R-:W-:-:S05]  /*0d70*/  IMAD R96, R96, -0xa0, RZ ;  /* 0xffffff6060607824 */ /* 0x000fca00078e02ff */
[----:B------:R-:W-:-:S14]  /*0d80*/  R2UR UR9, R96 ;  /* 0x00000000600972ca */ /* 0x000fdc00000e0000 */
[----:B------:R-:W2:Y:S01]  /*0d90*/  LDCU UR9, c[0x0][UR9+0x2b0] ;  /* 0x00005600090977ac */ /* 0x000ea20008000800 */
[----:B------:R-:W-:Y:S01]  /*0da0*/  NOP ;  /* 0x0000000000007918 */ /* 0x000fe20000000000 */
[----:B------:R-:W-:-:S05]  /*0db0*/  CS2R.32 R96, SR_CgaSize ;  /* 0x0000000000607805 */ /* 0x000fca0000008a00 */
[----:B------:R-:W-:-:S05]  /*0dc0*/  IMAD R96, R96, -0xa0, RZ ;  /* 0xffffff6060607824 */ /* 0x000fca00078e02ff */
[----:B------:R-:W-:-:S14]  /*0dd0*/  R2UR UR7, R96 ;  /* 0x00000000600772ca */ /* 0x000fdc00000e0000 */
[----:B------:R-:W3:Y:S01]  /*0de0*/  LDCU UR7, c[0x0][UR7+0x2b4] ;  /* 0x00005680070777ac */ /* 0x000ee20008000800 */
[----:B------:R-:W4:Y:S08]  /*0df0*/  S2UR UR4, SR_CTAID.Y ;  /* 0x00000000000479c3 */ /* 0x000f300000002600 */
[----:B------:R-:W3:Y:S01]  /*0e00*/  LDC R9, c[0x0][0xb24] ;  /* 0x0002c900ff097b82 */ /* 0x000ee20000000800 */
[----:B-1----:R-:W-:-:S02]  /*0e10*/  I2FP.F32.U32 R4, UR5 ;  /* 0x0000000500047c45 */ /* 0x002fc40008201000 */
[----:B------:R-:W-:-:S05]  /*0e20*/  CS2R.32 R5, SR_CgaSize ;  /* 0x0000000000057805 */ /* 0x000fca0000008a00 */
[----:B------:R-:W-:-:S06]  /*0e30*/  IMAD R5, R5, -0xa0, RZ ;  /* 0xffffff6005057824 */ /* 0x000fcc00078e02ff */
[----:B------:R-:W1:Y:S01]  /*0e40*/  LDC R5, c[0x0][R5+0x2a0] ;  /* 0x0000a80005057b82 */ /* 0x000e620000000800 */
[----:B------:R-:W-:Y:S01]  /*0e50*/  MOV R21, UR5 ;  /* 0x0000000500157c02 */ /* 0x000fe20008000f00 */
[----:B--2---:R-:W-:Y:S01]  /*0e60*/  FMUL R4, R4, UR9 ;  /* 0x0000000904047c20 */ /* 0x004fe20008400000 */
[----:B----4-:R-:W-:Y:S02]  /*0e70*/  I2FP.F32.U32 R2, UR4 ;  /* 0x0000000400027c45 */ /* 0x010fe40008201000 */
[----:B------:R-:W-:-:S05]  /*0e80*/  CS2R.32 R3, SR_CgaSize ;  /* 0x0000000000037805 */ /* 0x000fca0000008a00 */
[----:B------:R-:W-:-:S06]  /*0e90*/  IMAD R3, R3, -0xa0, RZ ;  /* 0xffffff6003037824 */ /* 0x000fcc00078e02ff */
[----:B------:R-:W2:Y:S01]  /*0ea0*/  LDC R3, c[0x0][R3+0x2a4] ;  /* 0x0000a90003037b82 */ /* 0x000ea20000000800 */
[----:B------:R-:W4:Y:S01]  /*0eb0*/  F2I.U32.TRUNC.NTZ R96, R4 ;  /* 0x0000000400607305 */ /* 0x000f22000020f000 */
[----:B------:R-:W-:Y:S01]  /*0ec0*/  MOV R20, UR4 ;  /* 0x0000000400147c02 */ /* 0x000fe20008000f00 */
[----:B---3--:R-:W-:-:S05]  /*0ed0*/  FMUL R2, R2, UR7 ;  /* 0x0000000702027c20 */ /* 0x008fca0008400000 */
[----:B------:R-:W-:Y:S01]  /*0ee0*/  BAR.SYNC.DEFER_BLOCKING 0x0 ;  /* 0x0000000000007b1d */ /* 0x000fe20000010000 */
[----:B------:R-:W-:-:S05]  /*0ef0*/  ISETP.GE.AND P0, PT, R9, 0x1, PT ;  /* 0x000000010900780c */ /* 0x000fca0003f06270 */
[----:B------:R-:W3:Y:S02]  /*0f00*/  F2I.U32.TRUNC.NTZ R94, R2 ;  /* 0x00000002005e7305 */ /* 0x000ee4000020f000 */
[----:B------:R-:W2:Y:S01]  /*0f10*/  S2UR UR36, SR_CTAID.Z ;  /* 0x00000000002479c3 */ /* 0x000ea20000002700 */
[----:B----4-:R-:W-:-:S05]  /*0f20*/  IADD3 R96, PT, PT, -R96, RZ, RZ ;  /* 0x000000ff60607210 */ /* 0x010fca0007ffe1ff */
[----:B-1----:R-:W-:Y:S01]  /*0f30*/  IMAD R96, R5, R96, UR5 ;  /* 0x0000000505607e24 */ /* 0x002fe2000f8e0260 */
[----:B---3--:R-:W-:-:S05]  /*0f40*/  IADD3 R94, PT, PT, -R94, RZ, RZ ;  /* 0x000000ff5e5e7210 */ /* 0x008fca0007ffe1ff */
[----:B--2---:R-:W-:Y:S01]  /*0f50*/  IMAD R94, R3, R94, UR4 ;  /* 0x00000004035e7e24 */ /* 0x004fe2000f8e025e */
[----:B------:R-:W-:Y:S06]  /*0f60*/  @!P0 BRA `(.L_x_15) ;  /* 0x0000000000b88947 */ /* 0x000fec0003800000 */
[----:B------:R-:W1:Y:S01]  /*0f70*/  LDC.64 R4, c[0x0][0xb18] ;  /* 0x0002c600ff047b82 */ /* 0x000e620000000a00 */
[----:B------:R-:W-:-:S07]  /*0f80*/  ISETP.NE.AND P0, PT, R9, 0x1, PT ;  /* 0x000000010900780c */ /* 0x000fce0003f05270 */
[----:B------:R-:W2:Y:S08]  /*0f90*/  LDC R10, c[0x0][0xb0c] ;  /* 0x0002c300ff0a7b82 */ /* 0x000eb00000000800 */
[----:B------:R-:W3:Y:S08]  /*0fa0*/  LDC R11, c[0x0][0x370] ;  /* 0x0000dc00ff0b7b82 */ /* 0x000ef00000000800 */
[----:B------:R-:W4:Y:S01]  /*0fb0*/  LDC R12, c[0x0][0x374] ;  /* 0x0000dd00ff0c7b82 */ /* 0x000f220000000800 */
[----:B-1----:R-:W-:-:S07]  /*0fc0*/  ISETP.NE.AND P1, PT, R4, 0x1, PT ;  /* 0x000000010400780c */ /* 0x002fce0003f25270 */
[----:B------:R-:W3:Y:S01]  /*0fd0*/  LDC.64 R6, c[0x0][0xb10] ;  /* 0x0002c400ff067b82 */ /* 0x000ee20000000a00 */
[----:B--2---:R-:W-:-:S07]  /*0fe0*/  ISETP.NE.AND P2, PT, R10, 0x1, PT ;  /* 0x000000010a00780c */ /* 0x004fce0003f45270 */
[----:B------:R-:W1:Y:S08]  /*0ff0*/  LDC R8, c[0x0][0xb20] ;  /* 0x0002c800ff087b82 */ /* 0x000e700000000800 */
[----:B------:R-:W2:Y:S01]  /*1000*/  LDC.64 R2, c[0x0][0xb28] ;  /* 0x0002ca00ff027b82 */ /* 0x000ea20000000a00 */
[----:B----4-:R-:W-:-:S04]  /*1010*/  IMAD.HI.U32 R13, R12, R5, RZ ;  /* 0x000000050c0d7227 */ /* 0x010fc800078e00ff */
[----:B------:R-:W-:-:S04]  /*1020*/  IMAD.HI.U32 R5, R20, R5, RZ ;  /* 0x0000000514057227 */ /* 0x000fc800078e00ff */
[----:B---3--:R-:W-:-:S04]  /*1030*/  IMAD.HI.U32 R14, R11, R6, RZ ;  /* 0x000000060b0e7227 */ /* 0x008fc800078e00ff */
[C---:B------:R-:W-:Y:S01]  /*1040*/  IMAD.HI.U32 R16, R21.reuse, R6, RZ ;  /* 0x0000000615107227 */ /* 0x040fe200078e00ff */
[-C--:B------:R-:W-:Y:S02]  /*1050*/  @P2 SHF.R.U32.HI R11, RZ, R7.reuse, R14 ;  /* 0x00000007ff0b2219 */ /* 0x080fe4000001160e */
[-C--:B-1----:R-:W-:Y:S02]  /*1060*/  @P1 SHF.R.U32.HI R12, RZ, R8.reuse, R13 ;  /* 0x00000008ff0c1219 */ /* 0x082fe4000001160d */
[----:B------:R-:W-:Y:S02]  /*1070*/  SHF.R.U32.HI R5, RZ, R8, R5 ;  /* 0x00000008ff057219 */ /* 0x000fe40000011605 */
[----:B------:R-:W-:Y:S02]  /*1080*/  SHF.R.U32.HI R16, RZ, R7, R16 ;  /* 0x00000007ff107219 */ /* 0x000fe40000011610 */
[----:B------:R-:W-:Y:S01]  /*1090*/  SEL R5, R20, R5, !P1 ;  /* 0x0000000514057207 */ /* 0x000fe20004800000 */
[----:B--2---:R-:W-:Y:S01]  /*10a0*/  IMAD.HI.U32 R14, R12, R2, RZ ;  /* 0x000000020c0e7227 */ /* 0x004fe200078e00ff */
[----:B------:R-:W-:-:S02]  /*10b0*/  SEL R7, R21, R16, !P2 ;  /* 0x0000001015077207 */ /* 0x000fc40005000000 */
[----:B------:R-:W-:Y:S01]  /*10c0*/  IADD3 R13, PT, PT, -R5, RZ, RZ ;  /* 0x000000ff050d7210 */ /* 0x000fe20007ffe1ff */
[----:B------:R-:W-:Y:S01]  /*10d0*/  IMAD.HI.U32 R6, R11, R2, RZ ;  /* 0x000000020b067227 */ /* 0x000fe200078e00ff */
[----:B------:R-:W-:-:S03]  /*10e0*/  @P0 SHF.R.U32.HI R12, RZ, R3, R14 ;  /* 0x00000003ff0c0219 */ /* 0x000fc6000001160e */
[----:B------:R-:W-:Y:S01]  /*10f0*/  IMAD R13, R4, R13, R20 ;  /* 0x0000000d040d7224 */ /* 0x000fe200078e0214 */
[----:B------:R-:W-:Y:S01]  /*1100*/  @P0 SHF.R.U32.HI R11, RZ, R3, R6 ;  /* 0x00000003ff0b0219 */ /* 0x000fe20000011606 */
[----:B------:R-:W-:-:S04]  /*1110*/  IMAD R12, R12, R9, RZ ;  /* 0x000000090c0c7224 */ /* 0x000fc800078e02ff */
[----:B------:R-:W-:Y:S01]  /*1120*/  IMAD R6, R11, R9, RZ ;  /* 0x000000090b067224 */ /* 0x000fe200078e02ff */
[----:B------:R-:W-:-:S04]  /*1130*/  ISETP.GE.AND P1, PT, R5, R12, PT ;  /* 0x0000000c0500720c */ /* 0x000fc80003f26270 */
[----:B------:R-:W-:Y:S01]  /*1140*/  ISETP.GE.OR P1, PT, R7, R6, P1 ;  /* 0x000000060700720c */ /* 0x000fe20000f26670 */
[----:B------:R-:W-:-:S05]  /*1150*/  IMAD.HI.U32 R6, R5, R2, RZ ;  /* 0x0000000205067227 */ /* 0x000fca00078e00ff */
[----:B------:R-:W-:-:S04]  /*1160*/  SHF.R.U32.HI R6, RZ, R3, R6 ;  /* 0x00000003ff067219 */ /* 0x000fc80000011606 */
[----:B------:R-:W-:-:S03]  /*1170*/  SEL R6, R5, R6, !P0 ;  /* 0x0000000605067207 */ /* 0x000fc60004000000 */
[----:B------:R-:W-:Y:S01]  /*1180*/  @!P1 IMAD.HI.U32 R8, R7, R2, RZ ;  /* 0x0000000207089227 */ /* 0x000fe200078e00ff */
[----:B------:R-:W-:-:S04]  /*1190*/  IADD3 R2, PT, PT, -R6, RZ, RZ ;  /* 0x000000ff06027210 */ /* 0x000fc80007ffe1ff */
[----:B------:R-:W-:Y:S01]  /*11a0*/  @!P1 SHF.R.U32.HI R8, RZ, R3, R8 ;  /* 0x00000003ff089219 */ /* 0x000fe20000011608 */
[----:B------:R-:W-:-:S03]  /*11b0*/  IMAD R2, R9, R2, R5 ;  /* 0x0000000209027224 */ /* 0x000fc600078e0205 */
[----:B------:R-:W-:-:S05]  /*11c0*/  @!P1 SEL R3, R7, R8, !P0 ;  /* 0x0000000807039207 */ /* 0x000fca0004000000 */
[--C-:B------:R-:W-:Y:S02]  /*11d0*/  @!P1 IMAD.IADD R6, R6, 0x1, -R3.reuse ;  /* 0x0000000106069824 */ /* 0x100fe400078e0a03 */
[----:B------:R-:W-:Y:S01]  /*11e0*/  @!P1 IMAD R3, R2, R11, R3 ;  /* 0x0000000b02039224 */ /* 0x000fe200078e0203 */
[----:B------:R-:W-:Y:S01]  /*11f0*/  IADD3 R2, PT, PT, -R7, RZ, RZ ;  /* 0x000000ff07027210 */ /* 0x000fe20007ffe1ff */
[----:B------:R-:W-:Y:S02]  /*1200*/  @!P1 IMAD R5, R6, R9, R7 ;  /* 0x0000000906059224 */ /* 0x000fe400078e0207 */
[----:B------:R-:W-:Y:S02]  /*1210*/  @!P1 IMAD.MOV.U32 R7, RZ, RZ, R3 ;  /* 0x000000ffff079224 */ /* 0x000fe400078e0003 */
[----:B------:R-:W-:Y:S02]  /*1220*/  IMAD R2, R10, R2, R21 ;  /* 0x000000020a027224 */ /* 0x000fe400078e0215 */
[----:B------:R-:W-:-:S02]  /*1230*/  IMAD R20, R5, R4, R13 ;  /* 0x0000000405147224 */ /* 0x000fc400078e020d */
[----:B------:R-:W-:Y:S02]  /*1240*/  IMAD R21, R7, R10, R2 ;  /* 0x0000000a07157224 */ /* 0x000fe400078e0202 */
.L_x_15:
[----:B------:R-:W1:Y:S01]  /*1250*/  LDCU UR4, c[0x0][0xb30] ;  /* 0x00016600ff0477ac */ /* 0x000e620008000800 */
[----:B------:R-:W2:Y:S08]  /*1260*/  S2UR UR37, SR_CgaCtaId ;  /* 0x00000000002579c3 */ /* 0x000eb00000008800 */
[----:B------:R-:W3:Y:S01]  /*1270*/  LDC R40, c[0x0][0xb24] ;  /* 0x0002c900ff287b82 */ /* 0x000ee20000000800 */
[----:B-1----:R-:W-:-:S09]  /*1280*/  UISETP.NE.AND UP1, UPT, UR4, 0x1, UPT ;  /* 0x000000010400788c */ /* 0x002fd2000bf25270 */
[----:B--2---:R-:W-:Y:S05]  /*1290*/  BRA.U UP1, `(.L_x_16) ;  /* 0x0000000101407547 */ /* 0x004fea000b800000 */
[----:B------:R-:W1:Y:S08]  /*12a0*/  LDC.64 R4, c[0x0][0xb10] ;  /* 0x0002c400ff047b82 */ /* 0x000e700000000a00 */
[----:B------:R-:W2:Y:S08]  /*12b0*/  LDC.64 R2, c[0x0][0xb18] ;  /* 0x0002c600ff027b82 */ /* 0x000eb00000000a00 */
[----:B------:R-:W4:Y:S08]  /*12c0*/  LDC R6, c[0x0][0xb20] ;  /* 0x0002c800ff067b82 */ /* 0x000f300000000800 */
[----:B------:R-:W3:Y:S01]  /*12d0*/  LDC R8, c[0x0][0xb0c] ;  /* 0x0002c300ff087b82 */ /* 0x000ee20000000800 */
[----:B-1----:R-:W-:-:S05]  /*12e0*/  IMAD.HI.U32 R4, R21, R4, RZ ;  /* 0x0000000415047227 */ /* 0x002fca00078e00ff */
[----:B------:R-:W-:Y:S01]  /*12f0*/  SHF.R.U32.HI R4, RZ, R5, R4 ;  /* 0x00000005ff047219 */ /* 0x000fe20000011604 */
[----:B--2---:R-:W-:Y:S01]  /*1300*/  IMAD.HI.U32 R3, R20, R3, RZ ;  /* 0x0000000314037227 */ /* 0x004fe200078e00ff */
[----:B------:R-:W-:-:S04]  /*1310*/  ISETP.NE.AND P0, PT, R2, 0x1, PT ;  /* 0x000000010200780c */ /* 0x000fc80003f05270 */
[----:B----4-:R-:W-:-:S04]  /*1320*/  SHF.R.U32.HI R3, RZ, R6, R3 ;  /* 0x00000006ff037219 */ /* 0x010fc80000011603 */
[----:B------:R-:W-:Y:S02]  /*1330*/  SEL R3, R20, R3, !P0 ;  /* 0x0000000314037207 */ /* 0x000fe40004000000 */
[----:B---3--:R-:W-:-:S04]  /*1340*/  ISETP.NE.AND P1, PT, R8, 0x1, PT ;  /* 0x000000010800780c */ /* 0x008fc80003f25270 */
[----:B------:R-:W-:-:S05]  /*1350*/  SEL R4, R21, R4, !P1 ;  /* 0x0000000415047207 */ /* 0x000fca0004800000 */
[----:B------:R-:W-:Y:S02]  /*1360*/  IMAD.IADD R5, R3, 0x1, -R4 ;  /* 0x0000000103057824 */ /* 0x000fe400078e0a04 */
[----:B------:R-:W-:Y:S02]  /*1370*/  IMAD.IADD R3, R4, 0x1, -R3 ;  /* 0x0000000104037824 */ /* 0x000fe400078e0a03 */
[----:B------:R-:W-:Y:S02]  /*1380*/  IMAD R21, R5, R8, R21 ;  /* 0x0000000805157224 */ /* 0x000fe400078e0215 */
[----:B------:R-:W-:-:S07]  /*1390*/  IMAD R20, R3, R2, R20 ;  /* 0x0000000203147224 */ /* 0x000fce00078e0214 */
.L_x_16:
[----:B------:R-:W-:Y:S01]  /*13a0*/  BAR.SYNC.DEFER_BLOCKING 0x0 ;  /* 0x0000000000007b1d */ /* 0x000fe20000010000 */
[----:B------:R-:W-:Y:S01]  /*13b0*/  UISETP.NE.AND UP1, UPT, UR8, 0x2, UPT ;  /* 0x000000020800788c */ /* 0x000fe2000bf25270 */
[----:B------:R-:W-:Y:S02]  /*13c0*/  ISETP.NE.OR P5, PT, R0, 0x2, !P5 ;  /* 0x000000020000780c */ /* 0x000fe40006fa5670 */
[----:B------:R-:W-:-:S06]  /*13d0*/  LOP3.LUT R2, R108, 0x1f, RZ, 0xc0, !PT ;  /* 0x0000001f6c027812 */ /* 0x000fcc00078ec0ff */
[----:B------:R-:W-:Y:S05]  /*13e0*/  BRA.U UP1, `(.L_x_17) ;  /* 0x0000001101f07547 */ /* 0x000fea000b800000 */
[----:B------:R-:W1:Y:S01]  /*13f0*/  LDCU UR13, c[0x0][0x38c] ;  /* 0x00007180ff0d77ac */ /* 0x000e620008000800 */
[----:B------:R-:W2:Y:S01]  /*1400*/  LDC R9, c[0x0][0x370] ;  /* 0x0000dc00ff097b82 */ /* 0x000ea20000000800 */
[----:B------:R-:W-:Y:S01]  /*1410*/  PLOP3.LUT P1, PT, PT, PT, UP2, 0x80, 0x8 ;  /* 0x000000000008781c */ /* 0x000fe20003f2f028 */
[----:B------:R-:W-:Y:S01]  /*1420*/  HFMA2 R12, -RZ, RZ, 0, 0 ;  /* 0x00000000ff0c7431 */ /* 0x000fe200000001ff */
[----:B------:R-:W-:Y:S01]  /*1430*/  ISETP.EQ.OR P4, PT, R2, RZ, P5 ;  /* 0x000000ff0200720c */ /* 0x000fe20002f82670 */
[----:B------:R-:W-:Y:S01]  /*1440*/  IMAD.MOV.U32 R15, RZ, RZ, 0x1 ;  /* 0x00000001ff0f7424 */ /* 0x000fe200078e00ff */
[----:B------:R-:W-:Y:S01]  /*1450*/  PLOP3.LUT P1, PT, P1, PT, PT, 0x8, 0x80 ;  /* 0x000000000080781c */ /* 0x000fe20000f2e170 */
[----:B------:R-:W-:Y:S01]  /*1460*/  IMAD.MOV.U32 R14, RZ, RZ, RZ ;  /* 0x000000ffff0e7224 */ /* 0x000fe200078e00ff */
[----:B------:R-:W-:Y:S01]  /*1470*/  MOV R8, 0x1 ;  /* 0x0000000100087802 */ /* 0x000fe20000000f00 */
[----:B------:R-:W4:Y:S01]  /*1480*/  LDC R0, c[0x0][0x374] ;  /* 0x0000dd00ff007b82 */ /* 0x000f220000000800 */
[----:B------:R-:W-:Y:S01]  /*1490*/  IMAD.MOV.U32 R10, RZ, RZ, RZ ;  /* 0x000000ffff0a7224 */ /* 0x000fe200078e00ff */
[----:B------:R-:W2:Y:S01]  /*14a0*/  LDCU.64 UR22, c[0x0][0x348] ;  /* 0x00006900ff1677ac */ /* 0x000ea20008000a00 */
[----:B------:R-:W-:Y:S01]  /*14b0*/  UMOV UR6, URZ ;  /* 0x000000ff00067c82 */ /* 0x000fe20008000000 */
[----:B-1----:R-:W-:-:S04]  /*14c0*/  UIADD3 UR5, UPT, UPT, UR13, 0x7f, URZ ;  /* 0x0000007f0d057890 */ /* 0x002fc8000fffe0ff */
[----:B------:R-:W-:-:S04]  /*14d0*/  USHF.R.S32.HI UR4, URZ, 0x1f, UR5 ;  /* 0x0000001fff047899 */ /* 0x000fc80008011405 */
[----:B------:R-:W-:-:S04]  /*14e0*/  ULEA.HI UR4, UR4, UR5, URZ, 0x7 ;  /* 0x0000000504047291 */ /* 0x000fc8000f8f38ff */
[----:B------:R-:W-:Y:S02]  /*14f0*/  USHF.R.S32.HI UR15, URZ, 0x7, UR4 ;  /* 0x00000007ff0f7899 */ /* 0x000fe40008011404 */
[----:B------:R-:W-:Y:S02]  /*1500*/  UIADD3 UR4, UPT, UPT, UR13, -0x1, URZ ;  /* 0xffffffff0d047890 */ /* 0x000fe4000fffe0ff */
[----:B------:R-:W-:Y:S02]  /*1510*/  UISETP.LT.U32.AND UP0, UPT, UR15, 0x8, UPT ;  /* 0x000000080f00788c */ /* 0x000fe4000bf01070 */
[----:B------:R-:W-:Y:S02]  /*1520*/  UISETP.GE.U32.AND UP1, UPT, UR4, -0xff, UPT ;  /* 0xffffff010400788c */ /* 0x000fe4000bf26070 */
[----:B------:R-:W-:Y:S02]  /*1530*/  USEL UR14, UR15, 0x8, UP0 ;  /* 0x000000080f0e7887 */ /* 0x000fe40008000000 */
[----:B------:R-:W-:-:S02]  /*1540*/  UIADD3 UR13, UPT, UPT, UR13, 0xfe, URZ ;  /* 0x000000fe0d0d7890 */ /* 0x000fc4000fffe0ff */
[----:B------:R-:W-:Y:S02]  /*1550*/  UIADD3 UR5, UPT, UPT, UR14, -0x1, URZ ;  /* 0xffffffff0e057890 */ /* 0x000fe4000fffe0ff */
[----:B------:R-:W-:-:S03]  /*1560*/  UIADD3 UR7, UPT, UPT, UR15, -UR14, URZ ;  /* 0x8000000e0f077290 */ /* 0x000fc6000fffe0ff */
[----:B------:R-:W-:-:S04]  /*1570*/  @UP1 UIADD3 UR5, UPT, UPT, UR14, URZ, URZ ;  /* 0x000000ff0e051290 */ /* 0x000fc8000fffe0ff */
[----:B--2---:R-:W-:-:S12]  /*1580*/  UIADD3 UR5, UPT, UPT, UR5, 0x1, URZ ;  /* 0x0000000105057890 */ /* 0x004fd8000fffe0ff */
.L_x_35:
[----:B------:R-:W-:Y:S01]  /*1590*/  UISETP.NE.AND UP0, UPT, UR37, URZ, UPT ;  /* 0x000000ff2500728c */ /* 0x000fe2000bf05270 */
[----:B------:R-:W1:Y:S08]  /*15a0*/  S2UR UR37, SR_CgaCtaId ;  /* 0x00000000002579c3 */ /* 0x000e700000008800 */
[----:B------:R-:W-:Y:S05]  /*15b0*/  BRA.U UP0, `(.L_x_18) ;  /* 0x0000000100347547 */ /* 0x000fea000b800000 */
[----:B------:R-:W2:Y:S01]  /*15c0*/  S2R R2, SR_CgaCtaId ;  /* 0x0000000000027919 */ /* 0x000ea20000008800 */
[----:B------:R-:W-:-:S04]  /*15d0*/  MOV R3, 0x400 ;  /* 0x0000040000037802 */ /* 0x000fc80000000f00 */
[----:B--2---:R-:W-:Y:S02]  /*15e0*/  LEA R3, R2, R3, 0x18 ;  /* 0x0000000302037211 */ /* 0x004fe400078ec0ff */
[----:B------:R-:W-:-:S03]  /*15f0*/  SHF.L.U32 R2, R8, 0x1f, RZ ;  /* 0x0000001f08027819 */ /* 0x000fc600000006ff */
[----:B------:R-:W-:-:S04]  /*1600*/  IMAD R3, R10, 0x8, R3 ;  /* 0x000000080a037824 */ /* 0x000fc800078e0203 */
[----:B------:R-:W2:Y:S02]  /*1610*/  SYNCS.PHASECHK.TRANS64.TRYWAIT P0, [R3+URZ+0x120], R2 ;  /* 0x00012002030075a7 */ /* 0x000ea400080011ff */
[----:B--2---:R-:W-:Y:S05]  /*1620*/  @!P0 BRA `(.L_x_19) ;  /* 0x0000005c00848947 */ /* 0x004fea0003800000 */
.L_x_109:
[----:B------:R-:W-:Y:S01]  /*1630*/  VIADD R10, R10, 0x1 ;  /* 0x000000010a0a7836 */ /* 0x000fe20000000000 */
[----:B------:R2:W-:Y:S04]  /*1640*/  SYNCS.ARRIVE.TRANS64.A1T0 RZ, [R3+URZ+0x110], RZ ;  /* 0x000110ff03ff79a7 */ /* 0x0005e800081000ff */
[----:B------:R-:W-:-:S04]  /*1650*/  ISETP.NE.AND P0, PT, R10, 0x2, PT ;  /* 0x000000020a00780c */ /* 0x000fc80003f05270 */
[----:B------:R-:W-:Y:S02]  /*1660*/  SEL R10, R10, RZ, P0 ;  /* 0x000000ff0a0a7207 */ /* 0x000fe40000000000 */
[----:B--2---:R-:W-:-:S04]  /*1670*/  SEL R3, RZ, 0x1, P0 ;  /* 0x00000001ff037807 */ /* 0x004fc80000000000 */
[----:B------:R-:W-:-:S07]  /*1680*/  LOP3.LUT R8, R8, R3, RZ, 0x3c, !PT ;  /* 0x0000000308087212 */ /* 0x000fce00078e3cff */
.L_x_18:
[----:B------:R-:W-:Y:S01]  /*1690*/  UMOV UR4, 0x400 ;  /* 0x0000040000047882 */ /* 0x000fe20000000000 */
[----:B------:R-:W-:Y:S01]  /*16a0*/  SHF.L.U32 R2, R15, 0x1f, RZ ;  /* 0x0000001f0f027819 */ /* 0x000fe200000006ff */
[----:B-1----:R-:W-:Y:S01]  /*16b0*/  ULEA UR4, UR37, UR4, 0x18 ;  /* 0x0000000425047291 */ /* 0x002fe2000f8ec0ff */
[----:B------:R-:W-:Y:S01]  /*16c0*/  R2UR UR34, R21 ;  /* 0x00000000152272ca */ /* 0x000fe200000e0000 */
[----:B------:R-:W-:Y:S01]  /*16d0*/  UISETP.GE.U32.AND UP0, UPT, UR13, 0xff, UPT ;  /* 0x000000ff0d00788c */ /* 0x000fe2000bf06070 */
[----:B------:R-:W-:Y:S01]  /*16e0*/  R2UR UR10, R20 ;  /* 0x00000000140a72ca */ /* 0x000fe200000e0000 */
[----:B------:R-:W-:Y:S01]  /*16f0*/  ULEA UR8, UR6, UR4, 0x3 ;  /* 0x0000000406087291 */ /* 0x000fe2000f8e18ff */
[----:B------:R-:W-:-:S08]  /*1700*/  UMOV UR24, URZ ;  /* 0x000000ff00187c82 */ /* 0x000fd00008000000 */
[----:B------:R1:W2:Y:S01]  /*1710*/  SYNCS.PHASECHK.TRANS64.TRYWAIT P0, [UR8+0x40], R2 ;  /* 0x00004002ff0075a7 */ /* 0x0002a20008001108 */
[----:B------:R-:W-:Y:S02]  /*1720*/  USHF.L.U32 UR34, UR34, 0x6, URZ ;  /* 0x0000000622227899 */ /* 0x000fe400080006ff */
[----:B------:R-:W-:Y:S01]  /*1730*/  USHF.L.U32 UR10, UR10, 0x7, URZ ;  /* 0x000000070a0a7899 */ /* 0x000fe200080006ff */
[----:B------:R-:W-:Y:S11]  /*1740*/  BRA.U !UP0, `(.L_x_20) ;  /* 0x0000000108a87547 */ /* 0x000ff6000b800000 */
[----:B------:R-:W-:Y:S01]  /*1750*/  UMOV UR16, URZ ;  /* 0x000000ff00107c82 */ /* 0x000fe20008000000 */
[----:B------:R-:W-:-:S05]  /*1760*/  UMOV UR17, UR6 ;  /* 0x0000000600117c82 */ /* 0x000fca0008000000 */
.L_x_25:
[----:B-1----:R-:W-:Y:S01]  /*1770*/  ULEA UR33, UR17, UR4, 0x3 ;  /* 0x0000000411217291 */ /* 0x002fe2000f8e18ff */
[----:B--2---:R-:W-:Y:S01]  /*1780*/  @!P5 MOV R3, 0x6000 ;  /* 0x000060000003d802 */ /* 0x004fe20000000f00 */
[----:B--2---:R-:W-:Y:S10]  /*1790*/  @P0 BRA `(.L_x_21) ;  /* 0x00000000000c0947 */ /* 0x004ff40003800000 */
[----:B------:R-:W-:-:S04]  /*17a0*/  SHF.L.U32 R5, R15, 0x1f, RZ ;  /* 0x0000001f0f057819 */ /* 0x000fc800000006ff */
[----:B------:R-:W2:Y:S02]  /*17b0*/  SYNCS.PHASECHK.TRANS64.TRYWAIT P0, [UR33+0x40], R5 ;  /* 0x00004005ff0075a7 */ /* 0x000ea40008001121 */
[----:B--2---:R-:W-:Y:S05]  /*17c0*/  @!P0 BRA `(.L_x_22) ;  /* 0x0000005c00308947 */ /* 0x004fea0003800000 */
.L_x_21:
[----:B------:R2:W-:Y:S01]  /*17d0*/  @!P5 SYNCS.ARRIVE.TRANS64 RZ, [UR33], R3 ;  /* 0x00000003ffffd9a7 */ /* 0x0005e20008000021 */
[----:B------:R-:W-:Y:S04]  /*17e0*/  BSSY.RECONVERGENT B0, `(.L_x_23) ;  /* 0x0000003000007945 */ /* 0x000fe80003800200 */
[----:B------:R-:W-:Y:S05]  /*17f0*/  @P4 BRA `(.L_x_24) ;  /* 0x0000000000044947 */ /* 0x000fea0003800000 */
[----:B------:R-:W-:Y:S05]  /*1800*/  BPT.TRAP 0x1 ;  /* 0x000000040000795c */ /* 0x000fea0000300000 */
.L_x_24:
[----:B------:R-:W-:Y:S05]  /*1810*/  BSYNC.RECONVERGENT B0 ;  /* 0x0000000000007941 */ /* 0x000fea0003800200 */
.L_x_23:
[----:B------:R-:W-:Y:S02]  /*1820*/  UIADD3 UR6, UPT, UPT, UR17, 0x1, URZ ;  /* 0x0000000111067890 */ /* 0x000fe4000fffe0ff */
[----:B------:R-:W-:Y:S02]  /*1830*/  ULEA UR32, UR17, UR4, 0xd ;  /* 0x0000000411207291 */ /* 0x000fe4000f8e68ff */
[----:B------:R-:W-:Y:S02]  /*1840*/  UISETP.NE.AND UP0, UPT, UR6, 0x8, UPT ;  /* 0x000000080600788c */ /* 0x000fe4000bf05270 */
[----:B------:R-:W-:Y:S02]  /*1850*/  UIADD3 UR26, UP1, UPT, UR22, 0x80, URZ ;  /* 0x00000080161a7890 */ /* 0x000fe4000ff3e0ff */
[----:B------:R-:W-:Y:S02]  /*1860*/  USEL UR9, URZ, 0x1, UP0 ;  /* 0x00000001ff097887 */ /* 0x000fe40008000000 */
[----:B------:R-:W-:-:S02]  /*1870*/  USEL UR6, UR6, URZ, UP0 ;  /* 0x000000ff06067287 */ /* 0x000fc40008000000 */
[----:B------:R-:W-:Y:S02]  /*1880*/  UIADD3 UR20, UP0, UPT, UR22, 0x180, URZ ;  /* 0x0000018016147890 */ /* 0x000fe4000ff1e0ff */
[----:B------:R-:W-:Y:S01]  /*1890*/  ULEA UR8, UR6, UR4, 0x3 ;  /* 0x0000000406087291 */ /* 0x000fe2000f8e18ff */
[----:B------:R-:W-:Y:S01]  /*18a0*/  LOP3.LUT R15, R15, UR9, RZ, 0x3c, !PT ;  /* 0x000000090f0f7c12 */ /* 0x000fe2000f8e3cff */
[----:B------:R-:W-:Y:S02]  /*18b0*/  USHF.L.U32 UR35, UR16, 0x7, URZ ;  /* 0x0000000710237899 */ /* 0x000fe400080006ff */
[----:B------:R-:W-:Y:S01]  /*18c0*/  UIADD3.X UR27, UPT, UPT, URZ, UR23, URZ, UP1, !UPT ;  /* 0x00000017ff1b7290 */ /* 0x000fe20008ffe4ff */
[----:B-1----:R-:W-:Y:S01]  /*18d0*/  SHF.L.U32 R2, R15, 0x1f, RZ ;  /* 0x0000001f0f027819 */ /* 0x002fe200000006ff */
[----:B------:R-:W-:Y:S02]  /*18e0*/  UIADD3 UR32, UPT, UPT, UR32, 0x4400, URZ ;  /* 0x0000440020207890 */ /* 0x000fe4000fffe0ff */
[----:B------:R-:W-:Y:S01]  /*18f0*/  UIADD3.X UR21, UPT, UPT, URZ, UR23, URZ, UP0, !UPT ;  /* 0x00000017ff157290 */ /* 0x000fe200087fe4ff */
[----:B------:R1:W1:Y:S01]  /*1900*/  SYNCS.PHASECHK.TRANS64.TRYWAIT P0, [UR8+0x40], R2 ;  /* 0x00004002ff0075a7 */ /* 0x0002620008001108 */
[----:B------:R-:W-:Y:S01]  /*1910*/  ULEA UR8, UR17, UR4, 0xe ;  /* 0x0000000411087291 */ /* 0x000fe2000f8e70ff */
[----:B------:R-:W-:Y:S01]  /*1920*/  UMOV UR18, 0x0 ;  /* 0x0000000000127882 */ /* 0x000fe20000000000 */
[----:B------:R-:W-:-:S02]  /*1930*/  UMOV UR19, 0x10000000 ;  /* 0x1000000000137882 */ /* 0x000fc40000000000 */
[----:B------:R-:W-:Y:S01]  /*1940*/  UIADD3 UR8, UPT, UPT, UR8, 0x14400, URZ ;  /* 0x0001440008087890 */ /* 0x000fe2000fffe0ff */
[----:B------:R1:W-:Y:S01]  /*1950*/  UTMALDG.3D [UR32], [UR26], desc[UR18] ;  /* 0x000012201a0075b4 */ /* 0x0003e20008011000 */
[----:B------:R-:W-:Y:S01]  /*1960*/  UMOV UR12, UR36 ;  /* 0x00000024000c7c82 */ /* 0x000fe20008000000 */
[----:B------:R-:W-:Y:S01]  /*1970*/  UMOV UR9, UR33 ;  /* 0x0000002100097c82 */ /* 0x000fe20008000000 */
[----:B------:R-:W-:Y:S01]  /*1980*/  UMOV UR11, UR35 ;  /* 0x00000023000b7c82 */ /* 0x000fe20008000000 */
[----:B------:R-:W-:Y:S01]  /*1990*/  UIADD3 UR16, UPT, UPT, UR16, 0x1, URZ ;  /* 0x0000000110107890 */ /* 0x000fe2000fffe0ff */
[----:B------:R-:W-:Y:S01]  /*19a0*/  UMOV UR24, UR5 ;  /* 0x0000000500187c82 */ /* 0x000fe20008000000 */
[----:B------:R-:W-:Y:S02]  /*19b0*/  UMOV UR17, UR6 ;  /* 0x0000000600117c82 */ /* 0x000fe40008000000 */
[----:B------:R1:W-:Y:S01]  /*19c0*/  UTMALDG.3D [UR8], [UR20], desc[UR18] ;  /* 0x00001208140075b4 */ /* 0x0003e20008011000 */
[----:B------:R-:W-:-:S09]  /*19d0*/  UISETP.NE.AND UP0, UPT, UR16, UR5, UPT ;  /* 0x000000051000728c */ /* 0x000fd2000bf05270 */
[----:B------:R-:W-:Y:S05]  /*19e0*/  BRA.U UP0, `(.L_x_25) ;  /* 0xfffffffd00607547 */ /* 0x000fea000b83ffff */
.L_x_20:
[----:B-1----:R-:W-:Y:S01]  /*19f0*/  ULEA UR8, UR6, UR4, 0x3 ;  /* 0x0000000406087291 */ /* 0x002fe2000f8e18ff */
[----:B------:R-:W-:Y:S01]  /*1a00*/  SHF.L.U32 R2, R15, 0x1f, RZ ;  /* 0x0000001f0f027819 */ /* 0x000fe200000006ff */
[----:B------:R-:W-:Y:S01]  /*1a10*/  @!P1 SYNCS.ARRIVE.TRANS64.A1T0 RZ, [UR4+0xa8], RZ ;  /* 0x0000a8ffffff99a7 */ /* 0x000fe20008100004 */
[----:B------:R-:W-:-:S06]  /*1a20*/  UISETP.GT.AND UP0, UPT, UR15, UR14, UPT ;  /* 0x0000000e0f00728c */ /* 0x000fcc000bf04270 */
[----:B--2---:R1:W2:Y:S03]  /*1a30*/  SYNCS.PHASECHK.TRANS64.TRYWAIT P0, [UR8+0x40], R2 ;  /* 0x00004002ff0075a7 */ /* 0x0042a60008001108 */
[----:B------:R-:W-:Y:S05]  /*1a40*/  BRA.U !UP0, `(.L_x_26) ;  /* 0x0000000108ac7547 */ /* 0x000fea000b800000 */
[----:B------:R-:W-:Y:S01]  /*1a50*/  UIADD3 UR21, UPT, UPT, UR7, UR24, URZ ;  /* 0x0000001807157290 */ /* 0x000fe2000fffe0ff */
[----:B------:R-:W-:-:S11]  /*1a60*/  UMOV UR25, UR6 ;  /* 0x0000000600197c82 */ /* 0x000fd60008000000 */
.L_x_31:
[----:B-1----:R-:W-:Y:S01]  /*1a70*/  ULEA UR17, UR25, UR4, 0x3 ;  /* 0x0000000419117291 */ /* 0x002fe2000f8e18ff */
[----:B--2---:R-:W-:Y:S01]  /*1a80*/  @!P5 MOV R3, 0x6000 ;  /* 0x000060000003d802 */ /* 0x004fe20000000f00 */
[----:B--2---:R-:W-:Y:S10]  /*1a90*/  @P0 BRA `(.L_x_27) ;  /* 0x00000000000c0947 */ /* 0x004ff40003800000 */
[----:B------:R-:W-:-:S04]  /*1aa0*/  SHF.L.U32 R5, R15, 0x1f, RZ ;  /* 0x0000001f0f057819 */ /* 0x000fc800000006ff */
[----:B------:R-:W2:Y:S02]  /*1ab0*/  SYNCS.PHASECHK.TRANS64.TRYWAIT P0, [UR17+0x40], R5 ;  /* 0x00004005ff0075a7 */ /* 0x000ea40008001111 */
[----:B--2---:R-:W-:Y:S05]  /*1ac0*/  @!P0 BRA `(.L_x_28) ;  /* 0x0000005800888947 */ /* 0x004fea0003800000 */
.L_x_27:
[----:B------:R2:W-:Y:S01]  /*1ad0*/  @!P5 SYNCS.ARRIVE.TRANS64 RZ, [UR17], R3 ;  /* 0x00000003ffffd9a7 */ /* 0x0005e20008000011 */
[----:B------:R-:W-:Y:S04]  /*1ae0*/  BSSY.RECONVERGENT B0, `(.L_x_29) ;  /* 0x0000003000007945 */ /* 0x000fe80003800200 */
[----:B------:R-:W-:Y:S05]  /*1af0*/  @P4 BRA `(.L_x_30) ;  /* 0x0000000000044947 */ /* 0x000fea0003800000 */
[----:B------:R-:W-:Y:S05]  /*1b00*/  BPT.TRAP 0x1 ;  /* 0x000000040000795c */ /* 0x000fea0000300000 */
.L_x_30:
[----:B------:R-:W-:Y:S05]  /*1b10*/  BSYNC.RECONVERGENT B0 ;  /* 0x0000000000007941 */ /* 0x000fea0003800200 */
.L_x_29:
        /* <DEDUP_REMOVED lines=10> */
[----:B------:R-:W-:Y:S01]  /*1bc0*/  UIADD3 UR16, UPT, UPT, UR16, 0x4400, URZ ;  /* 0x0000440010107890 */ /* 0x000fe2000fffe0ff */
[----:B-1----:R-:W-:Y:S01]  /*1bd0*/  SHF.L.U32 R2, R15, 0x1f, RZ ;  /* 0x0000001f0f027819 */ /* 0x002fe200000006ff */
[----:B------:R-:W-:Y:S02]  /*1be0*/  UIADD3.X UR31, UPT, UPT, URZ, UR23, URZ, UP1, !UPT ;  /* 0x00000017ff1f7290 */ /* 0x000fe40008ffe4ff */
[----:B------:R-:W-:Y:S01]  /*1bf0*/  UIADD3.X UR29, UPT, UPT, URZ, UR23, URZ, UP0, !UPT ;  /* 0x00000017ff1d7290 */ /* 0x000fe200087fe4ff */
[----:B------:R1:W1:Y:S01]  /*1c00*/  SYNCS.PHASECHK.TRANS64.TRYWAIT P0, [UR8+0x40], R2 ;  /* 0x00004002ff0075a7 */ /* 0x0002620008001108 */
[----:B------:R-:W-:Y:S01]  /*1c10*/  ULEA UR8, UR25, UR4, 0xe ;  /* 0x0000000419087291 */ /* 0x000fe2000f8e70ff */
[----:B------:R-:W-:Y:S01]  /*1c20*/  UMOV UR26, 0x0 ;  /* 0x00000000001a7882 */ /* 0x000fe20000000000 */
[----:B------:R-:W-:-:S02]  /*1c30*/  UMOV UR27, 0x10000000 ;  /* 0x10000000001b7882 */ /* 0x000fc40000000000 */
[----:B------:R-:W-:Y:S01]  /*1c40*/  UIADD3 UR8, UPT, UPT, UR8, 0x14400, URZ ;  /* 0x0001440008087890 */ /* 0x000fe2000fffe0ff */
[----:B------:R-:W-:Y:S01]  /*1c50*/  UMOV UR18, UR34 ;  /* 0x0000002200127c82 */ /* 0x000fe20008000000 */
[----:B------:R-:W-:Y:S01]  /*1c60*/  UMOV UR20, UR36 ;  /* 0x0000002400147c82 */ /* 0x000fe20008000000 */
[----:B------:R-:W-:Y:S01]  /*1c70*/  UMOV UR12, UR36 ;  /* 0x00000024000c7c82 */ /* 0x000fe20008000000 */
[----:B------:R-:W-:Y:S01]  /*1c80*/  UMOV UR9, UR17 ;  /* 0x0000001100097c82 */ /* 0x000fe20008000000 */
[----:B------:R-:W-:Y:S01]  /*1c90*/  UMOV UR11, UR19 ;  /* 0x00000013000b7c82 */ /* 0x000fe20008000000 */
[----:B------:R1:W-:Y:S01]  /*1ca0*/  UTMALDG.3D [UR16], [UR30], desc[UR26] ;  /* 0x00001a101e0075b4 */ /* 0x0003e20008011000 */
[----:B------:R-:W-:Y:S01]  /*1cb0*/  UIADD3 UR24, UPT, UPT, UR24, 0x1, URZ ;  /* 0x0000000118187890 */ /* 0x000fe2000fffe0ff */
[----:B------:R-:W-:-:S03]  /*1cc0*/  UMOV UR25, UR6 ;  /* 0x0000000600197c82 */ /* 0x000fc60008000000 */
[----:B------:R-:W-:Y:S01]  /*1cd0*/  UISETP.NE.AND UP0, UPT, UR24, UR21, UPT ;  /* 0x000000151800728c */ /* 0x000fe2000bf05270 */
[----:B------:R1:W-:Y:S08]  /*1ce0*/  UTMALDG.3D [UR8], [UR28], desc[UR26] ;  /* 0x00001a081c0075b4 */ /* 0x0003f00008011000 */
[----:B------:R-:W-:Y:S05]  /*1cf0*/  BRA.U UP0, `(.L_x_31) ;  /* 0xfffffffd005c7547 */ /* 0x000fea000b83ffff */
.L_x_26:
[----:B-1----:R-:W-:Y:S01]  /*1d00*/  LEA R2, R14, UR4, 0x3 ;  /* 0x000000040e027c11 */ /* 0x002fe2000f8e18ff */
[----:B------:R-:W-:Y:S01]  /*1d10*/  NOP ;  /* 0x0000000000007918 */ /* 0x000fe20000000000 */
[----:B--2---:R-:W-:Y:S02]  /*1d20*/  SHF.L.U32 R3, R12, 0x1f, RZ ;  /* 0x0000001f0c037819 */ /* 0x004fe400000006ff */
[----:B------:R-:W-:Y:S02]  /*1d30*/  LEA R4, R14, UR4, 0x4 ;  /* 0x000000040e047c11 */ /* 0x000fe4000f8e20ff */
[----:B------:R-:W1:Y:S02]  /*1d40*/  SYNCS.PHASECHK.TRANS64.TRYWAIT P0, [R2+URZ+0xb0], R3 ;  /* 0x0000b003020075a7 */ /* 0x000e6400080011ff */
[----:B-1----:R-:W-:Y:S05]  /*1d50*/  @!P0 BRA `(.L_x_32) ;  /* 0x0000005400fc8947 */ /* 0x002fea0003800000 */
.L_x_112:
[----:B------:R-:W2:Y:S01]  /*1d60*/  LDS.128 R4, [R4+0x140] ;  /* 0x0001400004047984 */ /* 0x000ea20000000c00 */
[----:B---3--:R-:W-:Y:S01]  /*1d70*/  ISETP.GE.AND P0, PT, R40, 0x1, PT ;  /* 0x000000012800780c */ /* 0x008fe20003f06270 */
[----:B-1----:R-:W-:Y:S01]  /*1d80*/  VIADD R2, R2, 0xc0 ;  /* 0x000000c002027836 */ /* 0x002fe20000000000 */
[----:B------:R-:W-:Y:S01]  /*1d90*/  @!PT LDS RZ, [RZ] ;  /* 0x00000000fffff984 */ /* 0x000fe20000000800 */
[----:B------:R-:W-:Y:S01]  /*1da0*/  @!PT LDS RZ, [RZ] ;  /* 0x00000000fffff984 */ /* 0x000fe20000000800 */
[----:B------:R-:W-:Y:S01]  /*1db0*/  @!PT LDS RZ, [RZ] ;  /* 0x00000000fffff984 */ /* 0x000fe20000000800 */
[----:B------:R-:W-:Y:S01]  /*1dc0*/  @!PT LDS RZ, [RZ] ;  /* 0x00000000fffff984 */ /* 0x000fe20000000800 */
[----:B------:R1:W-:Y:S06]  /*1dd0*/  MEMBAR.ALL.CTA ;  /* 0x0000000000007992 */ /* 0x0003ec0000008000 */
[----:B-1----:R-:W1:Y:S01]  /*1de0*/  FENCE.VIEW.ASYNC.S ;  /* 0x00000000000073c6 */ /* 0x002e620000000000 */
[----:B------:R-:W-:-:S04]  /*1df0*/  PRMT R2, RZ, 0x654, R2 ;  /* 0x00000654ff027816 */ /* 0x000fc80000000002 */
[----:B-1----:R1:W-:Y:S01]  /*1e00*/  SYNCS.ARRIVE.TRANS64.RED.A1T0 RZ, [R2+URZ], RZ ;  /* 0x000000ff02ff79a7 */ /* 0x0023e200081004ff */
[----:B--2---:R-:W-:-:S13]  /*1e10*/  LOP3.LUT P2, RZ, R6, 0x1, RZ, 0xc0, !PT ;  /* 0x0000000106ff7812 */ /* 0x004fda000784c0ff */
[----:B------:R-:W-:Y:S01]  /*1e20*/  @P2 SHF.R.U32.HI R3, RZ, 0x10, R5 ;  /* 0x00000010ff032819 */ /* 0x000fe20000011605 */
[----:B------:R-:W-:Y:S01]  /*1e30*/  VOTEU.ANY UP0, P2 ;  /* 0x0000000000ff7886 */ /* 0x000fe20001000100 */
[----:B------:R-:W-:Y:S02]  /*1e40*/  @P2 MOV R13, R4 ;  /* 0x00000004000d2202 */ /* 0x000fe40000000f00 */
[----:B------:R-:W-:Y:S02]  /*1e50*/  @P2 R2UR.BROADCAST UR8, R3 ;  /* 0x00000000030822ca */ /* 0x000fe400008e0000 */
[----:B------:R-:W-:-:S11]  /*1e60*/  @P2 LOP3.LUT R11, R5, 0xffff, RZ, 0xc0, !PT ;  /* 0x0000ffff050b2812 */ /* 0x000fd600078ec0ff */
[----:B------:R-:W-:Y:S01]  /*1e70*/  @UP0 UMOV UR36, UR8 ;  /* 0x0000000800240c82 */ /* 0x000fe20008000000 */
[----:B-1----:R-:W-:Y:S05]  /*1e80*/  @!P0 BRA `(.L_x_33) ;  /* 0x0000000000b88947 */ /* 0x002fea0003800000 */
[----:B------:R-:W4:Y:S01]  /*1e90*/  LDC.64 R4, c[0x0][0xb18] ;  /* 0x0002c600ff047b82 */ /* 0x000f220000000a00 */
[----:B------:R-:W-:-:S07]  /*1ea0*/  ISETP.NE.AND P3, PT, R40, 0x1, PT ;  /* 0x000000012800780c */ /* 0x000fce0003f65270 */
[----:B------:R-:W1:Y:S08]  /*1eb0*/  LDC.64 R6, c[0x0][0xb10] ;  /* 0x0002c400ff067b82 */ /* 0x000e700000000a00 */
[----:B------:R-:W2:Y:S08]  /*1ec0*/  LDC R16, c[0x0][0xb20] ;  /* 0x0002c800ff107b82 */ /* 0x000eb00000000800 */
[----:B------:R-:W3:Y:S01]  /*1ed0*/  LDC R18, c[0x0][0xb0c] ;  /* 0x0002c300ff127b82 */ /* 0x000ee20000000800 */
[----:B----4-:R-:W-:Y:S01]  /*1ee0*/  IMAD.HI.U32 R17, R0, R5, RZ ;  /* 0x0000000500117227 */ /* 0x010fe200078e00ff */
[----:B------:R-:W-:-:S03]  /*1ef0*/  ISETP.NE.AND P0, PT, R4, 0x1, PT ;  /* 0x000000010400780c */ /* 0x000fc60003f05270 */
[----:B------:R-:W-:-:S03]  /*1f00*/  IMAD.HI.U32 R5, R11, R5, RZ ;  /* 0x000000050b057227 */ /* 0x000fc600078e00ff */
[----:B------:R-:W4:Y:S01]  /*1f10*/  LDC.64 R2, c[0x0][0xb28] ;  /* 0x0002ca00ff027b82 */ /* 0x000f220000000a00 */
[----:B-1----:R-:W-:-:S04]  /*1f20*/  IMAD.HI.U32 R20, R9, R6, RZ ;  /* 0x0000000609147227 */ /* 0x002fc800078e00ff */
[----:B------:R-:W-:Y:S01]  /*1f30*/  IMAD.HI.U32 R22, R13, R6, RZ ;  /* 0x000000060d167227 */ /* 0x000fe200078e00ff */
[----:B------:R-:W-:Y:S02]  /*1f40*/  SHF.R.U32.HI R20, RZ, R7, R20 ;  /* 0x00000007ff147219 */ /* 0x000fe40000011614 */
[-C--:B--2---:R-:W-:Y:S02]  /*1f50*/  SHF.R.U32.HI R17, RZ, R16.reuse, R17 ;  /* 0x00000010ff117219 */ /* 0x084fe40000011611 */
[----:B------:R-:W-:Y:S02]  /*1f60*/  SHF.R.U32.HI R16, RZ, R16, R5 ;  /* 0x00000010ff107219 */ /* 0x000fe40000011605 */
[----:B------:R-:W-:Y:S02]  /*1f70*/  SEL R17, R0, R17, !P0 ;  /* 0x0000001100117207 */ /* 0x000fe40004000000 */
[----:B------:R-:W-:Y:S02]  /*1f80*/  SHF.R.U32.HI R22, RZ, R7, R22 ;  /* 0x00000007ff167219 */ /* 0x000fe40000011616 */
[----:B---3--:R-:W-:-:S02]  /*1f90*/  ISETP.NE.AND P1, PT, R18, 0x1, PT ;  /* 0x000000011200780c */ /* 0x008fc40003f25270 */
[----:B------:R-:W-:Y:S02]  /*1fa0*/  SEL R5, R11, R16, !P0 ;  /* 0x000000100b057207 */ /* 0x000fe40004000000 */
[----:B------:R-:W-:Y:S02]  /*1fb0*/  SEL R19, R9, R20, !P1 ;  /* 0x0000001409137207 */ /* 0x000fe40004800000 */
[----:B------:R-:W-:Y:S01]  /*1fc0*/  SEL R7, R13, R22, !P1 ;  /* 0x000000160d077207 */ /* 0x000fe20004800000 */
[----:B----4-:R-:W-:-:S04]  /*1fd0*/  IMAD.HI.U32 R20, R17, R2, RZ ;  /* 0x0000000211147227 */ /* 0x010fc800078e00ff */
[----:B------:R-:W-:Y:S01]  /*1fe0*/  IMAD.HI.U32 R6, R19, R2, RZ ;  /* 0x0000000213067227 */ /* 0x000fe200078e00ff */
[----:B------:R-:W-:-:S04]  /*1ff0*/  @P3 SHF.R.U32.HI R17, RZ, R3, R20 ;  /* 0x00000003ff113219 */ /* 0x000fc80000011614 */
        /* <DEDUP_REMOVED lines=8> */
[----:B------:R-:W-:-:S04]  /*2080*/  @!P0 IMAD.HI.U32 R16, R7, R2, RZ ;  /* 0x0000000207108227 */ /* 0x000fc800078e00ff */
[----:B------:R-:W-:Y:S01]  /*2090*/  IMAD.MOV R2, RZ, RZ, -R6 ;  /* 0x000000ffff027224 */ /* 0x000fe200078e0a06 */
[----:B------:R-:W-:-:S03]  /*20a0*/  @!P0 SHF.R.U32.HI R16, RZ, R3, R16 ;  /* 0x00000003ff108219 */ /* 0x000fc60000011610 */
[----:B------:R-:W-:Y:S01]  /*20b0*/  IMAD R2, R40, R2, R5 ;  /* 0x0000000228027224 */ /* 0x000fe200078e0205 */
[----:B------:R-:W-:Y:S02]  /*20c0*/  @!P0 SEL R3, R7, R16, !P3 ;  /* 0x0000001007038207 */ /* 0x000fe40005800000 */
[----:B------:R-:W-:-:S03]  /*20d0*/  IADD3 R16, PT, PT, -R5, RZ, RZ ;  /* 0x000000ff05107210 */ /* 0x000fc60007ffe1ff */
[--C-:B------:R-:W-:Y:S02]  /*20e0*/  @!P0 IMAD.IADD R6, R6, 0x1, -R3.reuse ;  /* 0x0000000106068824 */ /* 0x100fe400078e0a03 */
[----:B------:R-:W-:Y:S01]  /*20f0*/  @!P0 IMAD R3, R2, R19, R3 ;  /* 0x0000001302038224 */ /* 0x000fe200078e0203 */
[----:B------:R-:W-:Y:S01]  /*2100*/  IADD3 R2, PT, PT, -R7, RZ, RZ ;  /* 0x000000ff07027210 */ /* 0x000fe20007ffe1ff */
[----:B------:R-:W-:Y:S02]  /*2110*/  @!P0 IMAD R5, R40, R6, R7 ;  /* 0x0000000628058224 */ /* 0x000fe400078e0207 */
[----:B------:R-:W-:Y:S02]  /*2120*/  IMAD R11, R4, R16, R11 ;  /* 0x00000010040b7224 */ /* 0x000fe400078e020b */
[----:B------:R-:W-:Y:S02]  /*2130*/  @!P0 IMAD.MOV.U32 R7, RZ, RZ, R3 ;  /* 0x000000ffff078224 */ /* 0x000fe400078e0003 */
[----:B------:R-:W-:-:S02]  /*2140*/  IMAD R2, R18, R2, R13 ;  /* 0x0000000212027224 */ /* 0x000fc400078e020d */
[----:B------:R-:W-:Y:S02]  /*2150*/  IMAD R11, R5, R4, R11 ;  /* 0x00000004050b7224 */ /* 0x000fe400078e020b */
[----:B------:R-:W-:Y:S02]  /*2160*/  IMAD R13, R7, R18, R2 ;  /* 0x00000012070d7224 */ /* 0x000fe400078e0202 */
.L_x_33:
[----:B------:R-:W1:Y:S02]  /*2170*/  LDCU UR8, c[0x0][0xb30] ;  /* 0x00016600ff0877ac */ /* 0x000e640008000800 */
[----:B-1----:R-:W-:-:S09]  /*2180*/  UISETP.NE.AND UP0, UPT, UR8, 0x1, UPT ;  /* 0x000000010800788c */ /* 0x002fd2000bf05270 */
[----:B------:R-:W-:Y:S05]  /*2190*/  BRA.U UP0, `(.L_x_34) ;  /* 0x0000000100407547 */ /* 0x000fea000b800000 */
[----:B------:R-:W1:Y:S08]  /*21a0*/  LDC.64 R4, c[0x0][0xb10] ;  /* 0x0002c400ff047b82 */ /* 0x000e700000000a00 */
[----:B------:R-:W2:Y:S08]  /*21b0*/  LDC.64 R2, c[0x0][0xb18] ;  /* 0x0002c600ff027b82 */ /* 0x000eb00000000a00 */
[----:B------:R-:W3:Y:S08]  /*21c0*/  LDC R6, c[0x0][0xb20] ;  /* 0x0002c800ff067b82 */ /* 0x000ef00000000800 */
[----:B------:R-:W4:Y:S01]  /*21d0*/  LDC R16, c[0x0][0xb0c] ;  /* 0x0002c300ff107b82 */ /* 0x000f220000000800 */
[----:B-1----:R-:W-:-:S05]  /*21e0*/  IMAD.HI.U32 R4, R13, R4, RZ ;  /* 0x000000040d047227 */ /* 0x002fca00078e00ff */
[----:B------:R-:W-:Y:S01]  /*21f0*/  SHF.R.U32.HI R4, RZ, R5, R4 ;  /* 0x00000005ff047219 */ /* 0x000fe20000011604 */
[----:B--2---:R-:W-:Y:S01]  /*2200*/  IMAD.HI.U32 R3, R11, R3, RZ ;  /* 0x000000030b037227 */ /* 0x004fe200078e00ff */
[----:B------:R-:W-:-:S04]  /*2210*/  ISETP.NE.AND P0, PT, R2, 0x1, PT ;  /* 0x000000010200780c */ /* 0x000fc80003f05270 */
[----:B---3--:R-:W-:-:S04]  /*2220*/  SHF.R.U32.HI R6, RZ, R6, R3 ;  /* 0x00000006ff067219 */ /* 0x008fc80000011603 */
[----:B------:R-:W-:Y:S02]  /*2230*/  SEL R3, R11, R6, !P0 ;  /* 0x000000060b037207 */ /* 0x000fe40004000000 */
[----:B----4-:R-:W-:-:S04]  /*2240*/  ISETP.NE.AND P1, PT, R16, 0x1, PT ;  /* 0x000000011000780c */ /* 0x010fc80003f25270 */
[----:B------:R-:W-:-:S05]  /*2250*/  SEL R4, R13, R4, !P1 ;  /* 0x000000040d047207 */ /* 0x000fca0004800000 */
[----:B------:R-:W-:Y:S02]  /*2260*/  IMAD.IADD R5, R3, 0x1, -R4 ;  /* 0x0000000103057824 */ /* 0x000fe400078e0a04 */
[----:B------:R-:W-:Y:S02]  /*2270*/  IMAD.IADD R3, R4, 0x1, -R3 ;  /* 0x0000000104037824 */ /* 0x000fe400078e0a03 */
[----:B------:R-:W-:Y:S02]  /*2280*/  IMAD R13, R5, R16, R13 ;  /* 0x00000010050d7224 */ /* 0x000fe400078e020d */
[----:B------:R-:W-:-:S07]  /*2290*/  IMAD R11, R3, R2, R11 ;  /* 0x00000002030b7224 */ /* 0x000fce00078e020b */
.L_x_34:
[----:B------:R-:W-:Y:S01]  /*22a0*/  VIADD R14, R14, 0x1 ;  /* 0x000000010e0e7836 */ /* 0x000fe20000000000 */
[----:B------:R-:W-:Y:S01]  /*22b0*/  PLOP3.LUT P1, PT, PT, PT, PT, 0x80, 0x8 ;  /* 0x000000000008781c */ /* 0x000fe20003f2f070 */
[----:B------:R-:W-:Y:S02]  /*22c0*/  IMAD.IADD R21, R13, 0x1, R96 ;  /* 0x000000010d157824 */ /* 0x000fe400078e0260 */
[----:B------:R-:W-:Y:S01]  /*22d0*/  IMAD.IADD R20, R11, 0x1, R94 ;  /* 0x000000010b147824 */ /* 0x000fe200078e025e */
[----:B------:R-:W-:-:S04]  /*22e0*/  ISETP.NE.AND P0, PT, R14, 0x2, PT ;  /* 0x000000020e00780c */ /* 0x000fc80003f05270 */
[----:B------:R-:W-:Y:S02]  /*22f0*/  SEL R3, RZ, 0x1, P0 ;  /* 0x00000001ff037807 */ /* 0x000fe40000000000 */
[----:B------:R-:W-:Y:S02]  /*2300*/  SEL R14, R14, RZ, P0 ;  /* 0x000000ff0e0e7207 */ /* 0x000fe40000000000 */
[----:B------:R-:W-:Y:S01]  /*2310*/  LOP3.LUT R12, R12, R3, RZ, 0x3c, !PT ;  /* 0x000000030c0c7212 */ /* 0x000fe200078e3cff */
[----:B------:R-:W-:Y:S06]  /*2320*/  @P2 BRA `(.L_x_35) ;  /* 0xfffffff000982947 */ /* 0x000fec000383ffff */
[----:B------:R-:W-:Y:S01]  /*2330*/  UIADD3 UR4, UPT, UPT, UR4, 0x40, URZ ;  /* 0x0000004004047890 */ /* 0x000fe2000fffe0ff */
[----:B------:R-:W-:-:S03]  /*2340*/  SHF.L.U32 R3, R15, 0x1f, RZ ;  /* 0x0000001f0f037819 */ /* 0x000fc600000006ff */
[----:B------:R-:W-:-:S09]  /*2350*/  ULEA UR5, UR6, UR4, 0x3 ;  /* 0x0000000406057291 */ /* 0x000fd2000f8e18ff */
[----:B------:R-:W1:Y:S02]  /*2360*/  SYNCS.PHASECHK.TRANS64.TRYWAIT P0, [UR5], R3 ;  /* 0x00000003ff0075a7 */ /* 0x000e640008001105 */
[----:B-1----:R-:W-:Y:S05]  /*2370*/  @!P0 BRA `(.L_x_36) ;  /* 0x0000005000888947 */ /* 0x002fea0003800000 */
.L_x_114:
[----:B------:R-:W-:-:S04]  /*2380*/  UIADD3 UR6, UPT, UPT, UR6, 0x1, URZ ;  /* 0x0000000106067890 */ /* 0x000fc8000fffe0ff */
[----:B------:R-:W-:-:S04]  /*2390*/  UISETP.NE.AND UP0, UPT, UR6, 0x8, UPT ;  /* 0x000000080600788c */ /* 0x000fc8000bf05270 */
[----:B------:R-:W-:Y:S02]  /*23a0*/  USEL UR7, URZ, 0x1, UP0 ;  /* 0x00000001ff077887 */ /* 0x000fe40008000000 */
[----:B------:R-:W-:-:S04]  /*23b0*/  USEL UR6, UR6, URZ, UP0 ;  /* 0x000000ff06067287 */ /* 0x000fc80008000000 */
[----:B------:R-:W-:Y:S01]  /*23c0*/  ULEA UR5, UR6, UR4, 0x3 ;  /* 0x0000000406057291 */ /* 0x000fe2000f8e18ff */
[----:B------:R-:W-:-:S04]  /*23d0*/  LOP3.LUT R2, R15, UR7, RZ, 0x3c, !PT ;  /* 0x000000070f027c12 */ /* 0x000fc8000f8e3cff */
[----:B-1----:R-:W-:-:S04]  /*23e0*/  SHF.L.U32 R3, R2, 0x1f, RZ ;  /* 0x0000001f02037819 */ /* 0x002fc800000006ff */
[----:B------:R-:W1:Y:S02]  /*23f0*/  SYNCS.PHASECHK.TRANS64.TRYWAIT P0, [UR5], R3 ;  /* 0x00000003ff0075a7 */ /* 0x000e640008001105 */
[----:B-1----:R-:W-:Y:S05]  /*2400*/  @!P0 BRA `(.L_x_37) ;  /* 0x00000050007c8947 */ /* 0x002fea0003800000 */
.L_x_116:
        /* <DEDUP_REMOVED lines=9> */
.L_x_118:
        /* <DEDUP_REMOVED lines=9> */
.L_x_120:
        /* <DEDUP_REMOVED lines=9> */
.L_x_122:
        /* <DEDUP_REMOVED lines=9> */
.L_x_124:
        /* <DEDUP_REMOVED lines=9> */
.L_x_126:
[----:B------:R-:W-:-:S04]  /*26e0*/  UIADD3 UR6, UPT, UPT, UR6, 0x1, URZ ;  /* 0x0000000106067890 */ /* 0x000fc8000fffe0ff */
[----:B------:R-:W-:-:S04]  /*26f0*/  UISETP.NE.AND UP0, UPT, UR6, 0x8, UPT ;  /* 0x000000080600788c */ /* 0x000fc8000bf05270 */
[----:B------:R-:W-:Y:S02]  /*2700*/  USEL UR5, URZ, 0x1, UP0 ;  /* 0x00000001ff057887 */ /* 0x000fe40008000000 */
[----:B------:R-:W-:-:S04]  /*2710*/  USEL UR6, UR6, URZ, UP0 ;  /* 0x000000ff06067287 */ /* 0x000fc80008000000 */
[----:B------:R-:W-:Y:S01]  /*2720*/  ULEA UR6, UR6, UR4, 0x3 ;  /* 0x0000000406067291 */ /* 0x000fe2000f8e18ff */
[----:B-1----:R-:W-:-:S04]  /*2730*/  LOP3.LUT R3, R2, UR5, RZ, 0x3c, !PT ;  /* 0x0000000502037c12 */ /* 0x002fc8000f8e3cff */
[----:B------:R-:W-:Y:S01]  /*2740*/  SHF.L.U32 R3, R3, 0x1f, RZ ;  /* 0x0000001f03037819 */ /* 0x000fe200000006ff */
[----:B----4-:R-:W-:-:S07]  /*2750*/  IMAD.U32 R0, RZ, RZ, UR6 ;  /* 0x00000006ff007e24 */ /* 0x010fce000f8e00ff */
.L_x_43:
[----:B-1----:R1:W2:Y:S02]  /*2760*/  SYNCS.PHASECHK.TRANS64.TRYWAIT P0, [R0+URZ], R3 ;  /* 0x00000003000075a7 */ /* 0x0022a400080011ff */
[----:B--2---:R-:W-:Y:S05]  /*2770*/  @!P0 NANOSLEEP.SYNCS 0x989680 ;  /* 0x009896800000895d */ /* 0x004fea0003900000 */
[----:B------:R-:W2:Y:S02]  /*2780*/  @!P0 SYNCS.PHASECHK.TRANS64 P0, [R0+URZ], R3 ;  /* 0x00000003000085a7 */ /* 0x000ea400080010ff */
[----:B--2---:R-:W-:Y:S05]  /*2790*/  @P0 EXIT ;  /* 0x000000000000094d */ /* 0x004fea0003800000 */
[----:B------:R-:W-:Y:S05]  /*27a0*/  BRA `(.L_x_43) ;  /* 0xfffffffc00ec7947 */ /* 0x000fea000383ffff */
.L_x_17:
[----:B------:R-:W-:-:S04]  /*27b0*/  UISETP.NE.AND UP1, UPT, UR37, URZ, UPT ;  /* 0x000000ff2500728c */ /* 0x000fc8000bf25270 */
[----:B------:R-:W-:-:S09]  /*27c0*/  UISETP.NE.OR UP1, UPT, UR8, 0x1, UP1 ;  /* 0x000000010800788c */ /* 0x000fd20008f25670 */
[----:B------:R-:W-:Y:S05]  /*27d0*/  BRA.U UP1, `(.L_x_44) ;  /* 0x0000000501487547 */ /* 0x000fea000b800000 */
[----:B------:R-:W-:Y:S01]  /*27e0*/  ISETP.NE.AND P2, PT, R2, RZ, PT ;  /* 0x000000ff0200720c */ /* 0x000fe20003f45270 */
[----:B------:R-:W-:Y:S01]  /*27f0*/  IMAD.MOV.U32 R12, RZ, RZ, 0x1 ;  /* 0x00000001ff0c7424 */ /* 0x000fe200078e00ff */
[----:B------:R-:W-:Y:S02]  /*2800*/  CS2R R10, SRZ ;  /* 0x00000000000a7805 */ /* 0x000fe4000001ff00 */
[----:B------:R-:W-:Y:S01]  /*2810*/  CS2R R8, SRZ ;  /* 0x0000000000087805 */ /* 0x000fe2000001ff00 */
[----:B------:R-:W-:Y:S01]  /*2820*/  UMOV UR4, 0x400 ;  /* 0x0000040000047882 */ /* 0x000fe20000000000 */
[----:B------:R-:W-:Y:S01]  /*2830*/  UMOV UR6, URZ ;  /* 0x000000ff00067c82 */ /* 0x000fe20008000000 */
[----:B------:R-:W-:-:S12]  /*2840*/  ULEA UR37, UR37, UR4, 0x18 ;  /* 0x0000000425257291 */ /* 0x000fd8000f8ec0ff */
.L_x_48:
[----:B------:R-:W-:Y:S02]  /*2850*/  LEA R0, R8, UR37, 0x3 ;  /* 0x0000002508007c11 */ /* 0x000fe4000f8e18ff */
[----:B------:R-:W-:-:S03]  /*2860*/  SHF.L.U32 R5, R9, 0x1f, RZ ;  /* 0x0000001f09057819 */ /* 0x000fc600000006ff */
[----:B------:R-:W-:Y:S01]  /*2870*/  VIADD R4, R0, 0x120 ;  /* 0x0000012000047836 */ /* 0x000fe20000000000 */
[----:B------:R-:W1:Y:S02]  /*2880*/  SYNCS.PHASECHK.TRANS64.TRYWAIT P0, [R0+URZ+0x110], R5 ;  /* 0x00011005000075a7 */ /* 0x000e6400080011ff */
[----:B-1----:R-:W-:Y:S05]  /*2890*/  @!P0 BRA `(.L_x_45) ;  /* 0x0000004c00e88947 */ /* 0x002fea0003800000 */
.L_x_127:
[----:B------:R-:W-:Y:S01]  /*28a0*/  ULEA UR5, UR6, UR37, 0x3 ;  /* 0x0000002506057291 */ /* 0x000fe2000f8e18ff */
[----:B------:R-:W-:Y:S02]  /*28b0*/  PRMT R4, RZ, 0x654, R4 ;  /* 0x00000654ff047816 */ /* 0x000fe40000000004 */
[----:B-1----:R-:W-:Y:S01]  /*28c0*/  SHF.L.U32 R5, R12, 0x1f, RZ ;  /* 0x0000001f0c057819 */ /* 0x002fe200000006ff */
[----:B------:R-:W-:Y:S01]  /*28d0*/  UIADD3 UR4, UPT, UPT, UR5, 0xb0, URZ ;  /* 0x000000b005047890 */ /* 0x000fe2000fffe0ff */
[----:B------:R1:W-:Y:S05]  /*28e0*/  SYNCS.ARRIVE.TRANS64.RED.A1T0 RZ, [R4+URZ], RZ ;  /* 0x000000ff04ff79a7 */ /* 0x0003ea00081004ff */
[----:B------:R-:W-:Y:S01]  /*28f0*/  IMAD.U32 R7, RZ, RZ, UR4 ;  /* 0x00000004ff077e24 */ /* 0x000fe2000f8e00ff */
[----:B------:R-:W2:Y:S04]  /*2900*/  SYNCS.PHASECHK.TRANS64.TRYWAIT P0, [UR5+0xc0], R5 ;  /* 0x0000c005ff0075a7 */ /* 0x000ea80008001105 */
[----:B------:R-:W-:Y:S01]  /*2910*/  PRMT R6, R2, 0x654, R7 ;  /* 0x0000065402067816 */ /* 0x000fe20000000007 */
[----:B-1----:R-:W-:Y:S01]  /*2920*/  @!P2 IMAD.MOV.U32 R4, RZ, RZ, 0x10 ;  /* 0x00000010ff04a424 */ /* 0x002fe200078e00ff */
[----:B--2---:R-:W-:Y:S06]  /*2930*/  @!P0 BRA `(.L_x_46) ;  /* 0x0000004c00d48947 */ /* 0x004fec0003800000 */
.L_x_129:
[----:B------:R-:W-:Y:S01]  /*2940*/  ULEA UR4, UR6, UR37, 0x4 ;  /* 0x0000002506047291 */ /* 0x000fe2000f8e20ff */
[----:B------:R-:W-:Y:S01]  /*2950*/  SEL R3, R6, R3, !P2 ;  /* 0x0000000306037207 */ /* 0x000fe20005000000 */
[----:B------:R-:W-:Y:S01]  /*2960*/  UIADD3 UR5, UPT, UPT, UR5, 0xb0, URZ ;  /* 0x000000b005057890 */ /* 0x000fe2000fffe0ff */
[----:B-1----:R-:W-:Y:S01]  /*2970*/  LEA R0, R11, UR37, 0x3 ;  /* 0x000000250b007c11 */ /* 0x002fe2000f8e18ff */
[----:B------:R-:W-:Y:S01]  /*2980*/  UIADD3 UR4, UPT, UPT, UR4, 0x140, URZ ;  /* 0x0000014004047890 */ /* 0x000fe2000fffe0ff */
[----:B------:R-:W-:Y:S01]  /*2990*/  SHF.L.U32 R5, R10, 0x1f, RZ ;  /* 0x0000001f0a057819 */ /* 0x000fe200000006ff */
[----:B------:R1:W-:Y:S01]  /*29a0*/  @!P2 SYNCS.ARRIVE.TRANS64.RED RZ, [R3+URZ], R4 ;  /* 0x0000000403ffa9a7 */ /* 0x0003e200080004ff */
[----:B------:R-:W-:Y:S01]  /*29b0*/  UIADD3 UR6, UPT, UPT, UR6, 0x1, URZ ;  /* 0x0000000106067890 */ /* 0x000fe2000fffe0ff */
[----:B------:R-:W-:-:S03]  /*29c0*/  VIADD R8, R8, 0x1 ;  /* 0x0000000108087836 */ /* 0x000fc60000000000 */
[----:B------:R-:W-:Y:S02]  /*29d0*/  UISETP.NE.AND UP0, UPT, UR6, 0x2, UPT ;  /* 0x000000020600788c */ /* 0x000fe4000bf05270 */
[----:B------:R-:W-:Y:S06]  /*29e0*/  UGETNEXTWORKID.BROADCAST [UR4], [UR5] ;  /* 0x00000000040073ca */ /* 0x000fec0008000100 */
[----:B------:R-:W-:Y:S01]  /*29f0*/  USEL UR4, URZ, 0x1, UP0 ;  /* 0x00000001ff047887 */ /* 0x000fe20008000000 */
[----:B------:R-:W-:Y:S01]  /*2a00*/  ISETP.NE.AND P0, PT, R8, 0x2, PT ;  /* 0x000000020800780c */ /* 0x000fe20003f05270 */
[----:B------:R-:W-:Y:S01]  /*2a10*/  USEL UR6, UR6, URZ, UP0 ;  /* 0x000000ff06067287 */ /* 0x000fe20008000000 */
[----:B------:R-:W2:Y:S03]  /*2a20*/  SYNCS.PHASECHK.TRANS64.TRYWAIT P1, [R0+URZ+0xb0], R5 ;  /* 0x0000b005000075a7 */ /* 0x000ea600080211ff */
[----:B------:R-:W-:Y:S01]  /*2a30*/  LOP3.LUT R12, R12, UR4, RZ, 0x3c, !PT ;  /* 0x000000040c0c7c12 */ /* 0x000fe2000f8e3cff */
[----:B-12---:R-:W-:Y:S07]  /*2a40*/  @!P1 BRA `(.L_x_47) ;  /* 0x0000004c00a89947 */ /* 0x006fee0003800000 */
.L_x_130:
[C---:B------:R-:W-:Y:S01]  /*2a50*/  LEA R4, R11.reuse, UR37, 0x4 ;  /* 0x000000250b047c11 */ /* 0x040fe2000f8e20ff */
[----:B-1----:R-:W-:Y:S01]  /*2a60*/  VIADD R0, R0, 0xc0 ;  /* 0x000000c000007836 */ /* 0x002fe20000000000 */
[----:B------:R-:W-:Y:S01]  /*2a70*/  SEL R8, R8, RZ, P0 ;  /* 0x000000ff08087207 */ /* 0x000fe20000000000 */
[----:B------:R-:W-:-:S03]  /*2a80*/  VIADD R11, R11, 0x1 ;  /* 0x000000010b0b7836 */ /* 0x000fc60000000000 */
[----:B------:R-:W1:Y:S01]  /*2a90*/  LDS.128 R4, [R4+0x140] ;  /* 0x0001400004047984 */ /* 0x000e620000000c00 */
[----:B------:R-:W-:Y:S02]  /*2aa0*/  PRMT R0, RZ, 0x654, R0 ;  /* 0x00000654ff007816 */ /* 0x000fe40000000000 */
[C---:B------:R-:W-:Y:S01]  /*2ab0*/  ISETP.NE.AND P1, PT, R11.reuse, 0x2, PT ;  /* 0x000000020b00780c */ /* 0x040fe20003f25270 */
[----:B------:R-:W-:Y:S01]  /*2ac0*/  @!PT LDS RZ, [RZ] ;  /* 0x00000000fffff984 */ /* 0x000fe20000000800 */
[----:B------:R-:W-:Y:S01]  /*2ad0*/  @!PT LDS RZ, [RZ] ;  /* 0x00000000fffff984 */ /* 0x000fe20000000800 */
[----:B------:R-:W-:Y:S01]  /*2ae0*/  @!PT LDS RZ, [RZ] ;  /* 0x00000000fffff984 */ /* 0x000fe20000000800 */
[----:B------:R-:W-:Y:S01]  /*2af0*/  @!PT LDS RZ, [RZ] ;  /* 0x00000000fffff984 */ /* 0x000fe20000000800 */
[----:B------:R2:W-:Y:S06]  /*2b00*/  MEMBAR.ALL.CTA ;  /* 0x0000000000007992 */ /* 0x0005ec0000008000 */
[----:B--2---:R-:W2:Y:S01]  /*2b10*/  FENCE.VIEW.ASYNC.S ;  /* 0x00000000000073c6 */ /* 0x004ea20000000000 */
[----:B------:R-:W-:Y:S01]  /*2b20*/  SEL R11, R11, RZ, P1 ;  /* 0x000000ff0b0b7207 */ /* 0x000fe20000800000 */
[----:B--2---:R2:W-:Y:S01]  /*2b30*/  SYNCS.ARRIVE.TRANS64.RED.A1T0 RZ, [R0+URZ], RZ ;  /* 0x000000ff00ff79a7 */ /* 0x0045e200081004ff */
[----:B-1----:R-:W-:-:S02]  /*2b40*/  LOP3.LUT P3, RZ, R6, 0x1, RZ, 0xc0, !PT ;  /* 0x0000000106ff7812 */ /* 0x002fc4000786c0ff */
[----:B------:R-:W-:-:S04]  /*2b50*/  SEL R5, RZ, 0x1, P1 ;  /* 0x00000001ff057807 */ /* 0x000fc80000800000 */
[----:B------:R-:W-:Y:S02]  /*2b60*/  LOP3.LUT R10, R10, R5, RZ, 0x3c, !PT ;  /* 0x000000050a0a7212 */ /* 0x000fe400078e3cff */
[----:B--2---:R-:W-:-:S04]  /*2b70*/  SEL R0, RZ, 0x1, P0 ;  /* 0x00000001ff007807 */ /* 0x004fc80000000000 */
[----:B------:R-:W-:Y:S01]  /*2b80*/  LOP3.LUT R9, R9, R0, RZ, 0x3c, !PT ;  /* 0x0000000009097212 */ /* 0x000fe200078e3cff */
[----:B------:R-:W-:Y:S06]  /*2b90*/  @P3 BRA `(.L_x_48) ;  /* 0xfffffffc002c3947 */ /* 0x000fec000383ffff */
[----:B------:R-:W-:Y:S01]  /*2ba0*/  ULEA UR5, UR6, UR37, 0x3 ;  /* 0x0000002506057291 */ /* 0x000fe2000f8e18ff */
[----:B------:R-:W-:-:S08]  /*2bb0*/  SHF.L.U32 R3, R12, 0x1f, RZ ;  /* 0x0000001f0c037819 */ /* 0x000fd000000006ff */
[----:B------:R-:W1:Y:S02]  /*2bc0*/  SYNCS.PHASECHK.TRANS64 P0, [UR5+0xc0], R3 ;  /* 0x0000c003ff0075a7 */ /* 0x000e640008001005 */
[----:B-1----:R-:W-:Y:S05]  /*2bd0*/  @P0 BRA `(.L_x_49) ;  /* 0x0000000000080947 */ /* 0x002fea0003800000 */
[----:B------:R-:W1:Y:S02]  /*2be0*/  SYNCS.PHASECHK.TRANS64.TRYWAIT P0, [UR5+0xc0], R3 ;  /* 0x0000c003ff0075a7 */ /* 0x000e640008001105 */
[----:B-1----:R-:W-:Y:S05]  /*2bf0*/  @!P0 BRA `(.L_x_50) ;  /* 0x0000004c00508947 */ /* 0x002fea0003800000 */
.L_x_49:
[----:B------:R-:W-:-:S04]  /*2c00*/  UIADD3 UR4, UPT, UPT, UR6, 0x1, URZ ;  /* 0x0000000106047890 */ /* 0x000fc8000fffe0ff */
[----:B------:R-:W-:-:S04]  /*2c10*/  UISETP.NE.AND UP0, UPT, UR4, 0x2, UPT ;  /* 0x000000020400788c */ /* 0x000fc8000bf05270 */
[----:B------:R-:W-:Y:S02]  /*2c20*/  USEL UR7, URZ, 0x1, UP0 ;  /* 0x00000001ff077887 */ /* 0x000fe40008000000 */
[----:B------:R-:W-:-:S04]  /*2c30*/  USEL UR4, UR4, URZ, UP0 ;  /* 0x000000ff04047287 */ /* 0x000fc80008000000 */
[----:B------:R-:W-:Y:S01]  /*2c40*/  ULEA UR4, UR4, UR37, 0x3 ;  /* 0x0000002504047291 */ /* 0x000fe2000f8e18ff */
[----:B-1----:R-:W-:-:S04]  /*2c50*/  LOP3.LUT R3, R12, UR7, RZ, 0x3c, !PT ;  /* 0x000000070c037c12 */ /* 0x002fc8000f8e3cff */
[----:B------:R-:W-:-:S04]  /*2c60*/  SHF.L.U32 R0, R3, 0x1f, RZ ;  /* 0x0000001f03007819 */ /* 0x000fc800000006ff */
[----:B------:R-:W1:Y:S02]  /*2c70*/  SYNCS.PHASECHK.TRANS64 P0, [UR4+0xc0], R0 ;  /* 0x0000c000ff0075a7 */ /* 0x000e640008001004 */
[----:B-1----:R-:W-:Y:S05]  /*2c80*/  @P0 EXIT ;  /* 0x000000000000094d */ /* 0x002fea0003800000 */
[----:B------:R-:W-:Y:S02]  /*2c90*/  SHF.L.U32 R3, R3, 0x1f, RZ ;  /* 0x0000001f03037819 */ /* 0x000fe400000006ff */
[----:B------:R-:W-:-:S07]  /*2ca0*/  MOV R0, UR4 ;  /* 0x0000000400007c02 */ /* 0x000fce0008000f00 */
.L_x_51:
[----:B-1----:R1:W2:Y:S02]  /*2cb0*/  SYNCS.PHASECHK.TRANS64.TRYWAIT P0, [R0+URZ+0xc0], R3 ;  /* 0x0000c003000075a7 */ /* 0x0022a400080011ff */
[----:B--2---:R-:W-:Y:S05]  /*2cc0*/  @!P0 NANOSLEEP.SYNCS 0x989680 ;  /* 0x009896800000895d */ /* 0x004fea0003900000 */
[----:B------:R-:W2:Y:S02]  /*2cd0*/  @!P0 SYNCS.PHASECHK.TRANS64 P0, [R0+URZ+0xc0], R3 ;  /* 0x0000c003000085a7 */ /* 0x000ea400080010ff */
[----:B--2---:R-:W-:Y:S05]  /*2ce0*/  @P0 EXIT ;  /* 0x000000000000094d */ /* 0x004fea0003800000 */
[----:B------:R-:W-:Y:S05]  /*2cf0*/  BRA `(.L_x_51) ;  /* 0xfffffffc00ec7947 */ /* 0x000fea000383ffff */
.L_x_44:
[----:B------:R-:W-:-:S09]  /*2d00*/  UISETP.NE.AND UP1, UPT, UR8, URZ, UPT ;  /* 0x000000ff0800728c */ /* 0x000fd2000bf25270 */
[----:B------:R-:W-:Y:S05]  /*2d10*/  BRA.U UP1, `(.L_x_52) ;  /* 0x0000000d01c47547 */ /* 0x000fea000b800000 */
[----:B------:R-:W-:Y:S01]  /*2d20*/  UMOV UR4, 0x40 ;  /* 0x0000004000047882 */ /* 0x000fe20000000000 */
[----:B------:R-:W-:Y:S01]  /*2d30*/  NOP ;  /* 0x0000000000007918 */ /* 0x000fe20000000000 */
[----:B------:R-:W-:Y:S01]  /*2d40*/  ULEA UR4, UR37, UR4, 0x18 ;  /* 0x0000000425047291 */ /* 0x000fe2000f8ec0ff */
[----:B------:R-:W-:Y:S02]  /*2d50*/  UMOV UR5, 0x400 ;  /* 0x0000040000057882 */ /* 0x000fe40000000000 */
[----:B------:R-:W-:-:S06]  /*2d60*/  ULEA UR37, UR37, UR5, 0x18 ;  /* 0x0000000525257291 */ /* 0x000fcc000f8ec0ff */
[----:B------:R-:W1:Y:S02]  /*2d70*/  LDS.U8 R0, [UR4+0x1c] ;  /* 0x00001c04ff007984 */ /* 0x000e640008000000 */
[----:B-1----:R-:W-:-:S13]  /*2d80*/  ISETP.NE.AND P0, PT, R0, RZ, PT ;  /* 0x000000ff0000720c */ /* 0x002fda0003f05270 */
[----:B------:R-:W-:Y:S05]  /*2d90*/  @P0 BRA `(.L_x_53) ;  /* 0x0000000000580947 */ /* 0x000fea0003800000 */
[----:B------:R-:W-:-:S13]  /*2da0*/  ELECT P0, URZ, PT ;  /* 0x0000000000ff782f */ /* 0x000fda0003800000 */
[----:B------:R-:W-:Y:S05]  /*2db0*/  @!P0 BRA `(.L_x_54) ;  /* 0x0000000000608947 */ /* 0x000fea0003800000 */
[----:B------:R-:W-:Y:S01]  /*2dc0*/  UMOV UR5, 0x10 ;  /* 0x0000001000057882 */ /* 0x000fe20000000000 */
[----:B------:R-:W-:Y:S01]  /*2dd0*/  HFMA2 R0, -RZ, RZ, 0, 5.9604644775390625e-08 ;  /* 0x00000001ff007431 */ /* 0x000fe200000001ff */
[----:B------:R-:W-:-:S03]  /*2de0*/  MOV R2, 0xffff ;  /* 0x0000ffff00027802 */ /* 0x000fc60000000f00 */
[----:B------:R-:W-:Y:S04]  /*2df0*/  DEPBAR.LE SB1, 0x36 ;  /* 0x00009d800000791a */ /* 0x000fe80000000000 */
[----:B------:R-:W1:Y:S02]  /*2e00*/  UTCATOMSWS.FIND_AND_SET.ALIGN UP0, UR5, UR5 ;  /* 0x00000005000575e3 */ /* 0x000e640008000800 */
[----:B-1----:R-:W-:Y:S01]  /*2e10*/  MOV R3, UR5 ;  /* 0x0000000500037c02 */ /* 0x002fe20008000f00 */
[----:B------:R-:W-:Y:S06]  /*2e20*/  BRA.U UP0, `(.L_x_55) ;  /* 0x0000000100187547 */ /* 0x000fec000b800000 */
.L_x_56:
[----:B------:R-:W-:Y:S05]  /*2e30*/  NANOSLEEP 0x64 ;  /* 0x000000640000795d */ /* 0x000fea0003800000 */
[----:B------:R-:W-:-:S05]  /*2e40*/  UMOV UR5, 0x10 ;  /* 0x0000001000057882 */ /* 0x000fca0000000000 */
[----:B------:R-:W-:Y:S04]  /*2e50*/  DEPBAR.LE SB1, 0x36 ;  /* 0x00009d800000791a */ /* 0x000fe80000000000 */
[----:B------:R-:W1:Y:S02]  /*2e60*/  UTCATOMSWS.FIND_AND_SET.ALIGN UP0, UR5, UR5 ;  /* 0x00000005000575e3 */ /* 0x000e640008000800 */
[----:B-1----:R-:W-:Y:S01]  /*2e70*/  MOV R3, UR5 ;  /* 0x0000000500037c02 */ /* 0x002fe20008000f00 */
[----:B------:R-:W-:Y:S05]  /*2e80*/  BRA.U !UP0, `(.L_x_56) ;  /* 0xfffffffd08e87547 */ /* 0x000fea000b83ffff */
.L_x_55:
[-C--:B------:R-:W-:Y:S02]  /*2e90*/  SHF.L.U32 R2, R2, R3.reuse, RZ ;  /* 0x0000000302027219 */ /* 0x080fe400000006ff */
[----:B------:R-:W-:Y:S01]  /*2ea0*/  SHF.L.U32 R0, R0, R3, RZ ;  /* 0x0000000300007219 */ /* 0x000fe200000006ff */
[----:B------:R-:W-:Y:S02]  /*2eb0*/  IMAD.SHL.U32 R3, R3, 0x20, RZ ;  /* 0x0000002003037824 */ /* 0x000fe400078e00ff */
[----:B------:R1:W-:Y:S04]  /*2ec0*/  ATOMS.OR RZ, [UR4+0x14], R2 ;  /* 0x00001402ffff798c */ /* 0x0003e8000b000004 */
[----:B------:R1:W-:Y:S04]  /*2ed0*/  ATOMS.OR RZ, [UR4+0x18], R0 ;  /* 0x00001800ffff798c */ /* 0x0003e8000b000004 */
[----:B------:R1:W-:Y:S01]  /*2ee0*/  STS [UR37+0x160], R3 ;  /* 0x00016003ff007988 */ /* 0x0003e20008000825 */
[----:B------:R-:W-:Y:S05]  /*2ef0*/  BRA `(.L_x_54) ;  /* 0x0000000000107947 */ /* 0x000fea0003800000 */
.L_x_53:
[----:B------:R-:W-:Y:S02]  /*2f00*/  MOV R0, 0xffffffff ;  /* 0xffffffff00007802 */ /* 0x000fe40000000f00 */
[----:B------:R-:W-:-:S03]  /*2f10*/  MOV R2, 0x2f40 ;  /* 0x00002f4000027802 */ /* 0x000fc60000000f00 */
[----:B------:R1:W-:Y:S04]  /*2f20*/  STS [UR37+0x160], R0 ;  /* 0x00016000ff007988 */ /* 0x0003e80008000825 */
[----:B-1-3-5:R-:W-:Y:S05]  /*2f30*/  CALL.REL.NOINC `($__internal_1_$__cuda_sm10x_tcgen05_guardrail_trap_phase_invalid_during_alloc) ;  /* 0x00000050000c7944 */ /* 0x02afea0003c00000 */
.L_x_54:
[----:B------:R-:W-:Y:S05]  /*2f40*/  WARPSYNC.ALL ;  /* 0x0000000000007948 */ /* 0x000fea0003800000 */
[----:B------:R-:W2:Y:S01]  /*2f50*/  S2UR UR5, SR_CgaCtaId ;  /* 0x00000000000579c3 */ /* 0x000ea20000008800 */
[----:B------:R-:W-:Y:S01]  /*2f60*/  UMOV UR4, 0x400 ;  /* 0x0000040000047882 */ /* 0x000fe20000000000 */
[----:B------:R-:W-:-:S06]  /*2f70*/  NOP ;  /* 0x0000000000007918 */ /* 0x000fcc0000000000 */
[----:B------:R-:W-:Y:S06]  /*2f80*/  BAR.ARV 0x6, 0xa0 ;  /* 0x0182800000007b1d */ /* 0x000fec0000002000 */
[----:B------:R-:W4:Y:S01]  /*2f90*/  LDCU UR7, c[0x0][0x38c] ;  /* 0x00007180ff0777ac */ /* 0x000f220008000800 */
[----:B------:R-:W-:Y:S01]  /*2fa0*/  IMAD.MOV.U32 R11, RZ, RZ, 0x1 ;  /* 0x00000001ff0b7424 */ /* 0x000fe200078e00ff */
[----:B------:R-:W-:Y:S01]  /*2fb0*/  CS2R R8, SRZ ;  /* 0x0000000000087805 */ /* 0x000fe2000001ff00 */
[----:B------:R-:W-:Y:S01]  /*2fc0*/  IMAD.MOV.U32 R10, RZ, RZ, RZ ;  /* 0x000000ffff0a7224 */ /* 0x000fe200078e00ff */
[----:B------:R-:W3:Y:S01]  /*2fd0*/  LDCU UR6, c[0x0][0x38c] ;  /* 0x00007180ff0677ac */ /* 0x000ee20008000800 */
[----:B------:R-:W-:Y:S01]  /*2fe0*/  UMOV UR13, URZ ;  /* 0x000000ff000d7c82 */ /* 0x000fe20008000000 */
[----:B------:R-:W-:Y:S01]  /*2ff0*/  UMOV UR12, URZ ;  /* 0x000000ff000c7c82 */ /* 0x000fe20008000000 */
[----:B--2---:R-:W-:Y:S01]  /*3000*/  ULEA UR5, UR5, UR4, 0x18 ;  /* 0x0000000405057291 */ /* 0x004fe2000f8ec0ff */
[----:B------:R-:W-:Y:S01]  /*3010*/  UMOV UR24, 0x0 ;  /* 0x0000000000187882 */ /* 0x000fe20000000000 */
[----:B------:R-:W-:-:S02]  /*3020*/  UMOV UR25, 0x4218410 ;  /* 0x0421841000197882 */ /* 0x000fc40000000000 */
[----:B------:R-:W-:Y:S02]  /*3030*/  UIADD3 UR15, UPT, UPT, UR5, 0x4400, URZ ;  /* 0x00004400050f7890 */ /* 0x000fe4000fffe0ff */
[----:B------:R-:W-:Y:S02]  /*3040*/  UIADD3 UR14, UPT, UPT, UR5, 0x14400, URZ ;  /* 0x00014400050e7890 */ /* 0x000fe4000fffe0ff */
[----:B----4-:R-:W-:Y:S01]  /*3050*/  UIADD3 UR7, UPT, UPT, UR7, 0x7f, URZ ;  /* 0x0000007f07077890 */ /* 0x010fe2000fffe0ff */
[----:B-1----:R-:W1:Y:S01]  /*3060*/  LDS R0, [UR5+0x160] ;  /* 0x00016005ff007984 */ /* 0x002e620008000800 */
[----:B------:R-:W-:Y:S02]  /*3070*/  USHF.R.U32.HI UR15, URZ, 0x4, UR15 ;  /* 0x00000004ff0f7899 */ /* 0x000fe4000801160f */
[----:B------:R-:W-:Y:S02]  /*3080*/  USHF.R.S32.HI UR4, URZ, 0x1f, UR7 ;  /* 0x0000001fff047899 */ /* 0x000fe40008011407 */
[----:B------:R-:W-:-:S02]  /*3090*/  USHF.R.U32.HI UR14, URZ, 0x4, UR14 ;  /* 0x00000004ff0e7899 */ /* 0x000fc4000801160e */
[----:B------:R-:W-:Y:S01]  /*30a0*/  ULEA.HI UR4, UR4, UR7, URZ, 0x7 ;  /* 0x0000000704047291 */ /* 0x000fe2000f8f38ff */
[----:B------:R-:W-:Y:S01]  /*30b0*/  UMOV UR22, 0x0 ;  /* 0x0000000000167882 */ /* 0x000fe20000000000 */
[----:B------:R-:W-:Y:S02]  /*30c0*/  UMOV UR23, 0x4218410 ;  /* 0x0421841000177882 */ /* 0x000fe40000000000 */
[----:B------:R-:W-:Y:S02]  /*30d0*/  USHF.R.S32.HI UR4, URZ, 0x7, UR4 ;  /* 0x00000007ff047899 */ /* 0x000fe40008011404 */
[----:B------:R-:W-:Y:S02]  /*30e0*/  ULOP3.LUT UR15, UR15, 0x3fff, URZ, 0xc0, !UPT ;  /* 0x00003fff0f0f7892 */ /* 0x000fe4000f8ec0ff */
[----:B------:R-:W-:Y:S02]  /*30f0*/  UISETP.LT.AND UP0, UPT, UR4, 0x1, UPT ;  /* 0x000000010400788c */ /* 0x000fe4000bf01270 */
[----:B------:R-:W-:-:S02]  /*3100*/  ULOP3.LUT UR14, UR14, 0x3fff, URZ, 0xc0, !UPT ;  /* 0x00003fff0e0e7892 */ /* 0x000fc4000f8ec0ff */
[----:B------:R-:W-:Y:S02]  /*3110*/  USEL UR9, UR4, 0x1, !UP0 ;  /* 0x0000000104097887 */ /* 0x000fe4000c000000 */
[----:B---3--:R-:W-:Y:S02]  /*3120*/  UISETP.GE.AND UP3, UPT, UR6, 0x1, UPT ;  /* 0x000000010600788c */ /* 0x008fe4000bf66270 */
[----:B------:R-:W-:Y:S01]  /*3130*/  UIADD3 UR9, UPT, UPT, -UR9, URZ, URZ ;  /* 0x000000ff09097290 */ /* 0x000fe2000fffe1ff */
[----:B------:R-:W-:Y:S01]  /*3140*/  UMOV UR20, 0x0 ;  /* 0x0000000000147882 */ /* 0x000fe20000000000 */
[----:B------:R-:W-:Y:S01]  /*3150*/  UMOV UR21, 0x4218410 ;  /* 0x0421841000157882 */ /* 0x000fe20000000000 */
[----:B------:R-:W-:Y:S01]  /*3160*/  UMOV UR18, 0x0 ;  /* 0x0000000000127882 */ /* 0x000fe20000000000 */
[----:B------:R-:W-:Y:S01]  /*3170*/  UMOV UR19, 0x4218410 ;  /* 0x0421841000137882 */ /* 0x000fe20000000000 */
[----:B-1----:R-:W-:-:S15]  /*3180*/  R2UR UR16, R0 ;  /* 0x00000000001072ca */ /* 0x002fde00000e0000 */
.L_x_63:
[----:B------:R-:W-:Y:S02]  /*3190*/  LEA R0, R10, UR5, 0x3 ;  /* 0x000000050a007c11 */ /* 0x000fe4000f8e18ff */
[----:B------:R-:W-:Y:S02]  /*31a0*/  SHF.L.U32 R5, R9, 0x1f, RZ ;  /* 0x0000001f09057819 */ /* 0x000fe400000006ff */
[----:B------:R-:W-:Y:S01]  /*31b0*/  PLOP3.LUT P0, PT, PT, PT, UP3, 0x80, 0x8 ;  /* 0x000000000008781c */ /* 0x000fe20003f0f038 */
[----:B------:R-:W-:Y:S01]  /*31c0*/  VIADD R3, R0, 0xc0 ;  /* 0x000000c000037836 */ /* 0x000fe20000000000 */
[----:B-1----:R-:W1:Y:S02]  /*31d0*/  SYNCS.PHASECHK.TRANS64.TRYWAIT P1, [R0+URZ+0xb0], R5 ;  /* 0x0000b005000075a7 */ /* 0x002e6400080211ff */
[----:B-1-3--:R-:W-:Y:S09]  /*31e0*/  @!P1 BRA `(.L_x_57) ;  /* 0x0000004400ec9947 */ /* 0x00aff20003800000 */
.L_x_132:
[----:B------:R-:W-:Y:S01]  /*31f0*/  LEA R4, R10, UR5, 0x4 ;  /* 0x000000050a047c11 */ /* 0x000fe2000f8e20ff */
[----:B------:R-:W-:Y:S01]  /*3200*/  @UP3 ULEA UR6, UR12, UR5, 0x3 ;  /* 0x000000050c063291 */ /* 0x000fe2000f8e18ff */
[----:B------:R-:W-:Y:S01]  /*3210*/  PLOP3.LUT P2, PT, PT, PT, PT, 0x80, 0x8 ;  /* 0x000000000008781c */ /* 0x000fe20003f4f070 */
[----:B------:R-:W-:Y:S01]  /*3220*/  ULEA UR7, UR13, UR5, 0x3 ;  /* 0x000000050d077291 */ /* 0x000fe2000f8e18ff */
[----:B------:R-:W-:Y:S02]  /*3230*/  PRMT R3, RZ, 0x654, R3 ;  /* 0x00000654ff037816 */ /* 0x000fe40000000003 */
[----:B-1----:R-:W1:Y:S01]  /*3240*/  LDS.128 R4, [R4+0x140] ;  /* 0x0001400004047984 */ /* 0x002e620000000c00 */
[----:B------:R-:W-:Y:S02]  /*3250*/  @P0 SHF.L.U32 R2, R8, 0x1f, RZ ;  /* 0x0000001f08020819 */ /* 0x000fe400000006ff */
[----:B------:R-:W-:Y:S01]  /*3260*/  SHF.L.U32 R0, R11, 0x1f, RZ ;  /* 0x0000001f0b007819 */ /* 0x000fe200000006ff */
[----:B------:R-:W-:Y:S01]  /*3270*/  @!PT LDS RZ, [RZ] ;  /* 0x00000000fffff984 */ /* 0x000fe20000000800 */
[----:B------:R-:W-:Y:S01]  /*3280*/  @!PT LDS RZ, [RZ] ;  /* 0x00000000fffff984 */ /* 0x000fe20000000800 */
[----:B------:R-:W-:Y:S01]  /*3290*/  @!PT LDS RZ, [RZ] ;  /* 0x00000000fffff984 */ /* 0x000fe20000000800 */
[----:B------:R-:W-:Y:S01]  /*32a0*/  @!PT LDS RZ, [RZ] ;  /* 0x00000000fffff984 */ /* 0x000fe20000000800 */
[----:B------:R2:W-:Y:S06]  /*32b0*/  MEMBAR.ALL.CTA ;  /* 0x0000000000007992 */ /* 0x0005ec0000008000 */
[----:B--2---:R-:W2:Y:S02]  /*32c0*/  FENCE.VIEW.ASYNC.S ;  /* 0x00000000000073c6 */ /* 0x004ea40000000000 */
[----:B--2---:R2:W-:Y:S01]  /*32d0*/  SYNCS.ARRIVE.TRANS64.RED.A1T0 RZ, [R3+URZ], RZ ;  /* 0x000000ff03ff79a7 */ /* 0x0045e200081004ff */
[----:B------:R2:W3:Y:S01]  /*32e0*/  @P0 SYNCS.PHASECHK.TRANS64.TRYWAIT P2, [UR6], R2 ;  /* 0x00000002ff0005a7 */ /* 0x0004e20008041106 */
[----:B------:R-:W-:Y:S01]  /*32f0*/  ULEA.HI UR6, UR13, UR13, URZ, 0x1 ;  /* 0x0000000d0d067291 */ /* 0x000fe2000f8f08ff */
[----:B-1----:R-:W-:-:S03]  /*3300*/  LOP3.LUT P1, RZ, R6, 0x1, RZ, 0xc0, !PT ;  /* 0x0000000106ff7812 */ /* 0x002fc6000782c0ff */
[----:B------:R-:W-:Y:S02]  /*3310*/  USHF.L.U32 UR8, UR6, 0x6, URZ ;  /* 0x0000000606087899 */ /* 0x000fe400080006ff */
[----:B------:R-:W-:Y:S02]  /*3320*/  ULOP3.LUT UR6, UR6, 0xffe, URZ, 0xc0, !UPT ;  /* 0x00000ffe06067892 */ /* 0x000fe4000f8ec0ff */
[----:B------:R-:W-:Y:S02]  /*3330*/  ULOP3.LUT UR8, UR8, 0xffffff80, URZ, 0xc0, !UPT ;  /* 0xffffff8008087892 */ /* 0x000fe4000f8ec0ff */
[----:B------:R-:W-:Y:S02]  /*3340*/  UIADD3 UR6, UPT, UPT, -UR6, UR13, URZ ;  /* 0x0000000d06067290 */ /* 0x000fe4000fffe1ff */
[----:B------:R-:W-:Y:S01]  /*3350*/  UIADD3 UR8, UPT, UPT, UR16, UR8, URZ ;  /* 0x0000000810087290 */ /* 0x000fe2000fffe0ff */
[----:B------:R-:W1:Y:S03]  /*3360*/  SYNCS.PHASECHK.TRANS64.TRYWAIT P0, [UR7+0xf0], R0 ;  /* 0x0000f000ff0075a7 */ /* 0x000e660008001107 */
[----:B------:R-:W-:Y:S01]  /*3370*/  ULEA UR8, UR6, UR8, 0x14 ;  /* 0x0000000806087291 */ /* 0x000fe2000f8ea0ff */
[----:B-123--:R-:W-:Y:S11]  /*3380*/  @!P0 BRA `(.L_x_58) ;  /* 0x0000004400988947 */ /* 0x00eff60003800000 */
.L_x_134:
[----:B------:R-:W-:Y:S01]  /*3390*/  IADD3 R10, PT, PT, R10, 0x1, RZ ;  /* 0x000000010a0a7810 */ /* 0x000fe20007ffe0ff */
[----:B------:R-:W-:Y:S06]  /*33a0*/  BRA.U !UP3, `(.L_x_59) ;  /* 0x000000010bc07547 */ /* 0x000fec000b800000 */
[----:B------:R-:W-:Y:S01]  /*33b0*/  UPLOP3.LUT UP4, UPT, UPT, UPT, UPT, 0x40, 0x4 ;  /* 0x000000000004789c */ /* 0x000fe20003f8e870 */
[----:B------:R-:W-:Y:S01]  /*33c0*/  UMOV UR11, UR9 ;  /* 0x00000009000b7c82 */ /* 0x000fe20008000000 */
[----:B------:R-:W-:Y:S01]  /*33d0*/  UMOV UR10, UR4 ;  /* 0x00000004000a7c82 */ /* 0x000fe20008000000 */
[----:B------:R-:W-:-:S08]  /*33e0*/  UMOV UR17, UR12 ;  /* 0x0000000c00117c82 */ /* 0x000fd00008000000 */
.L_x_62:
[----:B------:R-:W-:Y:S02]  /*33f0*/  UIADD3 UR11, UPT, UPT, UR11, 0x1, URZ ;  /* 0x000000010b0b7890 */ /* 0x000fe4000fffe0ff */
[----:B--2---:R-:W-:Y:S02]  /*3400*/  ULEA UR6, UR17, UR5, 0x3 ;  /* 0x0000000511067291 */ /* 0x004fe4000f8e18ff */
[----:B------:R-:W-:Y:S01]  /*3410*/  UISETP.NE.AND UP0, UPT, UR11, URZ, UPT ;  /* 0x000000ff0b00728c */ /* 0x000fe2000bf05270 */
[----:B---3--:R-:W-:Y:S10]  /*3420*/  @P2 BRA `(.L_x_60) ;  /* 0x00000000000c2947 */ /* 0x008ff40003800000 */
[----:B-1----:R-:W-:Y:S04]  /*3430*/  SHF.L.U32 R3, R8, 0x1f, RZ ;  /* 0x0000001f08037819 */ /* 0x002fe800000006ff */
[----:B------:R-:W1:Y:S02]  /*3440*/  SYNCS.PHASECHK.TRANS64.TRYWAIT P0, [UR6], R3 ;  /* 0x00000003ff0075a7 */ /* 0x000e640008001106 */
[----:B-1----:R-:W-:Y:S05]  /*3450*/  @!P0 BRA `(.L_x_61) ;  /* 0x00000044007c8947 */ /* 0x002fea0003800000 */
.L_x_60:
[----:B------:R-:W-:Y:S01]  /*3460*/  UISETP.NE.AND UP1, UPT, UR10, 0x1, UPT ;  /* 0x000000010a00788c */ /* 0x000fe2000bf25270 */
[----:B------:R-:W-:Y:S01]  /*3470*/  PLOP3.LUT P2, PT, PT, PT, PT, 0x80, 0x8 ;  /* 0x000000000008781c */ /* 0x000fe20003f4f070 */
[----:B------:R-:W-:Y:S02]  /*3480*/  UIADD3 UR12, UPT, UPT, UR17, 0x1, URZ ;  /* 0x00000001110c7890 */ /* 0x000fe4000fffe0ff */
[----:B------:R-:W-:Y:S02]  /*3490*/  ULEA UR28, UR17, UR14, 0xa ;  /* 0x0000000e111c7291 */ /* 0x000fe4000f8e50ff */
[----:B------:R-:W-:Y:S01]  /*34a0*/  UISETP.NE.AND UP2, UPT, UR12, 0x8, UPT ;  /* 0x000000080c00788c */ /* 0x000fe2000bf45270 */
[----:B------:R-:W-:Y:S01]  /*34b0*/  PLOP3.LUT P0, PT, PT, PT, UP1, 0x80, 0x8 ;  /* 0x000000000008781c */ /* 0x000fe20003f0f018 */
[----:B------:R-:W-:Y:S02]  /*34c0*/  UIADD3 UR40, UPT, UPT, UR28, 0x100, URZ ;  /* 0x000001001c287890 */ /* 0x000fe4000fffe0ff */
[----:B------:R-:W-:Y:S02]  /*34d0*/  USEL UR27, URZ, 0x1, UP2 ;  /* 0x00000001ff1b7887 */ /* 0x000fe40009000000 */
[----:B------:R-:W-:Y:S02]  /*34e0*/  USEL UR12, UR12, URZ, UP2 ;  /* 0x000000ff0c0c7287 */ /* 0x000fe40009000000 */
[----:B------:R-:W-:Y:S02]  /*34f0*/  UIADD3 UR36, UPT, UPT, UR28, 0x200, URZ ;  /* 0x000002001c247890 */ /* 0x000fe4000fffe0ff */
[----:B------:R-:W-:Y:S01]  /*3500*/  @UP1 ULEA UR26, UR12, UR5, 0x3 ;  /* 0x000000050c1a1291 */ /* 0x000fe2000f8e18ff */
[----:B------:R-:W-:Y:S01]  /*3510*/  LOP3.LUT R8, R8, UR27, RZ, 0x3c, !PT ;  /* 0x0000001b08087c12 */ /* 0x000fe2000f8e3cff */
[----:B------:R-:W-:Y:S02]  /*3520*/  UIADD3 UR32, UPT, UPT, UR28, 0x300, URZ ;  /* 0x000003001c207890 */ /* 0x000fe4000fffe0ff */
[----:B------:R-:W-:Y:S01]  /*3530*/  UIADD3 UR6, UPT, UPT, UR6, 0x40, URZ ;  /* 0x0000004006067890 */ /* 0x000fe2000fffe0ff */
[----:B-1----:R-:W-:Y:S01]  /*3540*/  @P0 SHF.L.U32 R0, R8, 0x1f, RZ ;  /* 0x0000001f08000819 */ /* 0x002fe200000006ff */
[----:B------:R-:W-:Y:S01]  /*3550*/  UIADD3 UR10, UPT, UPT, UR10, -0x1, URZ ;  /* 0xffffffff0a0a7890 */ /* 0x000fe2000fffe0ff */
[----:B------:R-:W-:Y:S02]  /*3560*/  UMOV UR29, 0x40004040 ;  /* 0x40004040001d7882 */ /* 0x000fe40000000000 */
[----:B------:R2:W3:Y:S01]  /*3570*/  @P0 SYNCS.PHASECHK.TRANS64.TRYWAIT P2, [UR26], R0 ;  /* 0x00000000ff0005a7 */ /* 0x0004e2000804111a */
[----:B------:R-:W-:Y:S01]  /*3580*/  ULEA UR26, UR17, UR15, 0x9 ;  /* 0x0000000f111a7291 */ /* 0x000fe2000f8e48ff */
[----:B------:R-:W-:Y:S01]  /*3590*/  UMOV UR27, 0x80004020 ;  /* 0x80004020001b7882 */ /* 0x000fe20000000000 */
[----:B------:R-:W-:Y:S02]  /*35a0*/  UMOV UR41, 0x40004040 ;  /* 0x4000404000297882 */ /* 0x000fe40000000000 */
[----:B------:R-:W-:Y:S02]  /*35b0*/  UIADD3 UR38, UPT, UPT, UR26, 0x80, URZ ;  /* 0x000000801a267890 */ /* 0x000fe4000fffe0ff */
[----:B------:R-:W-:Y:S02]  /*35c0*/  UIADD3 UR34, UPT, UPT, UR26, 0x100, URZ ;  /* 0x000001001a227890 */ /* 0x000fe4000fffe0ff */
[----:B------:R-:W-:Y:S01]  /*35d0*/  UIADD3 UR30, UPT, UPT, UR26, 0x180, URZ ;  /* 0x000001801a1e7890 */ /* 0x000fe2000fffe0ff */
[----:B------:R2:W-:Y:S01]  /*35e0*/  UTCQMMA gdesc[UR26], gdesc[UR28], tmem[UR8], tmem[UR24], idesc[UR25], UP4 ;  /* 0x00ff181c1a0075ea */ /* 0x0005e2000a000308 */
[----:B------:R-:W-:Y:S01]  /*35f0*/  UPLOP3.LUT UP4, UPT, UPT, UPT, UPT, 0x80, 0x8 ;  /* 0x000000000008789c */ /* 0x000fe20003f8f070 */
[----:B------:R-:W-:Y:S01]  /*3600*/  UMOV UR39, 0x80004020 ;  /* 0x8000402000277882 */ /* 0x000fe20000000000 */
[----:B------:R-:W-:Y:S01]  /*3610*/  UMOV UR37, 0x40004040 ;  /* 0x4000404000257882 */ /* 0x000fe20000000000 */
[----:B------:R2:W-:Y:S01]  /*3620*/  UTCQMMA gdesc[UR38], gdesc[UR40], tmem[UR8], tmem[UR22], idesc[UR23], UPT ;  /* 0x00ff1628260075ea */ /* 0x0005e2000b800308 */
[----:B------:R-:W-:Y:S01]  /*3630*/  UMOV UR35, 0x80004020 ;  /* 0x8000402000237882 */ /* 0x000fe20000000000 */
[----:B------:R-:W-:Y:S01]  /*3640*/  UMOV UR33, 0x40004040 ;  /* 0x4000404000217882 */ /* 0x000fe20000000000 */
[----:B------:R-:W-:Y:S01]  /*3650*/  UMOV UR31, 0x80004020 ;  /* 0x80004020001f7882 */ /* 0x000fe20000000000 */
[----:B------:R2:W-:Y:S01]  /*3660*/  UTCQMMA gdesc[UR34], gdesc[UR36], tmem[UR8], tmem[UR20], idesc[UR21], UPT ;  /* 0x00ff1424220075ea */ /* 0x0005e2000b800308 */
[----:B------:R2:W-:Y:S01]  /*3670*/  UTCQMMA gdesc[UR30], gdesc[UR32], tmem[UR8], tmem[UR18], idesc[UR19], UPT ;  /* 0x00ff12201e0075ea */ /* 0x0005e2000b800308 */
[----:B------:R2:W-:Y:S01]  /*3680*/  UTCBAR [UR6], URZ ;  /* 0x000000ff060073e9 */ /* 0x0005e200080000ff */
[----:B------:R-:W-:Y:S01]  /*3690*/  UMOV UR17, UR12 ;  /* 0x0000000c00117c82 */ /* 0x000fe20008000000 */
[----:B------:R-:W-:Y:S05]  /*36a0*/  BRA.U UP0, `(.L_x_62) ;  /* 0xfffffffd00507547 */ /* 0x000fea000b83ffff */
.L_x_59:
[----:B------:R-:W-:Y:S01]  /*36b0*/  UIADD3 UR13, UPT, UPT, UR13, 0x1, URZ ;  /* 0x000000010d0d7890 */ /* 0x000fe2000fffe0ff */
[C---:B------:R-:W-:Y:S01]  /*36c0*/  ISETP.NE.AND P0, PT, R10.reuse, 0x2, PT ;  /* 0x000000020a00780c */ /* 0x040fe20003f05270 */
[----:B------:R-:W-:Y:S02]  /*36d0*/  UIADD3 UR7, UPT, UPT, UR7, 0xd0, URZ ;  /* 0x000000d007077890 */ /* 0x000fe4000fffe0ff */
[----:B------:R-:W-:Y:S01]  /*36e0*/  UISETP.NE.AND UP0, UPT, UR13, 0x4, UPT ;  /* 0x000000040d00788c */ /* 0x000fe2000bf05270 */
[----:B-12---:R-:W-:Y:S02]  /*36f0*/  SEL R0, RZ, 0x1, P0 ;  /* 0x00000001ff007807 */ /* 0x006fe40000000000 */
[----:B------:R-:W-:Y:S01]  /*3700*/  SEL R10, R10, RZ, P0 ;  /* 0x000000ff0a0a7207 */ /* 0x000fe20000000000 */
[----:B------:R-:W-:Y:S01]  /*3710*/  USEL UR6, URZ, 0x1, UP0 ;  /* 0x00000001ff067887 */ /* 0x000fe20008000000 */
[----:B------:R-:W-:Y:S01]  /*3720*/  LOP3.LUT R9, R9, R0, RZ, 0x3c, !PT ;  /* 0x0000000009097212 */ /* 0x000fe200078e3cff */
[----:B------:R-:W-:Y:S01]  /*3730*/  USEL UR13, UR13, URZ, UP0 ;  /* 0x000000ff0d0d7287 */ /* 0x000fe20008000000 */
[----:B------:R1:W-:Y:S03]  /*3740*/  UTCBAR [UR7], URZ ;  /* 0x000000ff070073e9 */ /* 0x0003e600080000ff */
[----:B------:R-:W-:Y:S01]  /*3750*/  LOP3.LUT R11, R11, UR6, RZ, 0x3c, !PT ;  /* 0x000000060b0b7c12 */ /* 0x000fe2000f8e3cff */
[----:B------:R-:W-:Y:S07]  /*3760*/  @P1 BRA `(.L_x_63) ;  /* 0xfffffff800881947 */ /* 0x000fee000383ffff */
[----:B------:R-:W2:Y:S01]  /*3770*/  S2UR UR4, SR_CgaCtaId ;  /* 0x00000000000479c3 */ /* 0x000ea20000008800 */
[----:B------:R-:W-:Y:S01]  /*3780*/  ELECT P0, URZ, PT ;  /* 0x0000000000ff782f */ /* 0x000fe20003800000 */
[----:B------:R-:W-:Y:S01]  /*3790*/  IMAD.MOV.U32 R0, RZ, RZ, 0x1 ;  /* 0x00000001ff007424 */ /* 0x000fe200078e00ff */
[----:B------:R-:W-:Y:S01]  /*37a0*/  UIADD3 UR5, UPT, UPT, UR5, 0xf0, URZ ;  /* 0x000000f005057890 */ /* 0x000fe2000fffe0ff */
[----:B------:R-:W-:Y:S01]  /*37b0*/  SHF.L.U32 R3, R11, 0x1f, RZ ;  /* 0x0000001f0b037819 */ /* 0x000fe200000006ff */
[----:B------:R-:W-:-:S03]  /*37c0*/  UMOV UR6, 0x40 ;  /* 0x0000004000067882 */ /* 0x000fc60000000000 */
[----:B------:R-:W-:Y:S01]  /*37d0*/  UVIRTCOUNT.DEALLOC.SMPOOL 0x80 ;  /* 0x000000800000784c */ /* 0x000fe20000000000 */
[----:B--2---:R-:W-:Y:S02]  /*37e0*/  ULEA UR4, UR4, UR6, 0x18 ;  /* 0x0000000604047291 */ /* 0x004fe4000f8ec0ff */
[----:B------:R-:W-:-:S07]  /*37f0*/  ULEA UR6, UR13, UR5, 0x3 ;  /* 0x000000050d067291 */ /* 0x000fce000f8e18ff */
[----:B------:R2:W-:Y:S02]  /*3800*/  @P0 STS.U8 [UR4+0x1c], R0 ;  /* 0x00001c00ff000988 */ /* 0x0005e40008000004 */
[----:B------:R-:W4:Y:S02]  /*3810*/  SYNCS.PHASECHK.TRANS64.TRYWAIT P0, [UR6], R3 ;  /* 0x00000003ff0075a7 */ /* 0x000f240008001106 */
[----:B--2-4-:R-:W-:Y:S05]  /*3820*/  @!P0 BRA `(.L_x_64) ;  /* 0x0000004000a08947 */ /* 0x014fea0003800000 */
.L_x_137:
[----:B-1----:R-:W-:-:S04]  /*3830*/  UIADD3 UR7, UPT, UPT, UR13, 0x1, URZ ;  /* 0x000000010d077890 */ /* 0x002fc8000fffe0ff */
[----:B------:R-:W-:-:S04]  /*3840*/  UISETP.NE.AND UP0, UPT, UR7, 0x4, UPT ;  /* 0x000000040700788c */ /* 0x000fc8000bf05270 */
[----:B------:R-:W-:Y:S02]  /*3850*/  USEL UR8, URZ, 0x1, UP0 ;  /* 0x00000001ff087887 */ /* 0x000fe40008000000 */
[----:B------:R-:W-:-:S04]  /*3860*/  USEL UR7, UR7, URZ, UP0 ;  /* 0x000000ff07077287 */ /* 0x000fc80008000000 */
[----:B------:R-:W-:Y:S01]  /*3870*/  ULEA UR6, UR7, UR5, 0x3 ;  /* 0x0000000507067291 */ /* 0x000fe2000f8e18ff */
[----:B------:R-:W-:-:S04]  /*3880*/  LOP3.LUT R2, R11, UR8, RZ, 0x3c, !PT ;  /* 0x000000080b027c12 */ /* 0x000fc8000f8e3cff */
[----:B--2---:R-:W-:-:S04]  /*3890*/  SHF.L.U32 R3, R2, 0x1f, RZ ;  /* 0x0000001f02037819 */ /* 0x004fc800000006ff */
[----:B------:R-:W1:Y:S02]  /*38a0*/  SYNCS.PHASECHK.TRANS64.TRYWAIT P0, [UR6], R3 ;  /* 0x00000003ff0075a7 */ /* 0x000e640008001106 */
[----:B-1----:R-:W-:Y:S05]  /*38b0*/  @!P0 BRA `(.L_x_65) ;  /* 0x0000004000948947 */ /* 0x002fea0003800000 */
.L_x_139:
        /* <DEDUP_REMOVED lines=9> */
.L_x_141:
[----:B------:R-:W-:-:S04]  /*3950*/  UIADD3 UR7, UPT, UPT, UR7, 0x1, URZ ;  /* 0x0000000107077890 */ /* 0x000fc8000fffe0ff */
[----:B------:R-:W-:-:S04]  /*3960*/  UISETP.NE.AND UP0, UPT, UR7, 0x4, UPT ;  /* 0x000000040700788c */ /* 0x000fc8000bf05270 */
[----:B------:R-:W-:Y:S02]  /*3970*/  USEL UR6, URZ, 0x1, UP0 ;  /* 0x00000001ff067887 */ /* 0x000fe40008000000 */
[----:B------:R-:W-:-:S04]  /*3980*/  USEL UR7, UR7, URZ, UP0 ;  /* 0x000000ff07077287 */ /* 0x000fc80008000000 */
[----:B------:R-:W-:Y:S01]  /*3990*/  ULEA UR7, UR7, UR5, 0x3 ;  /* 0x0000000507077291 */ /* 0x000fe2000f8e18ff */
[----:B-1----:R-:W-:-:S04]  /*39a0*/  LOP3.LUT R3, R2, UR6, RZ, 0x3c, !PT ;  /* 0x0000000602037c12 */ /* 0x002fc8000f8e3cff */
[----:B------:R-:W-:-:S04]  /*39b0*/  SHF.L.U32 R3, R3, 0x1f, RZ ;  /* 0x0000001f03037819 */ /* 0x000fc800000006ff */
[----:B------:R-:W1:Y:S02]  /*39c0*/  SYNCS.PHASECHK.TRANS64.TRYWAIT P0, [UR7], R3 ;  /* 0x00000003ff0075a7 */ /* 0x000e640008001107 */
[----:B-1----:R-:W-:Y:S05]  /*39d0*/  @!P0 BRA `(.L_x_67) ;  /* 0x00000040007c8947 */ /* 0x002fea0003800000 */
.L_x_143:
[----:B------:R-:W-:Y:S01]  /*39e0*/  NOP ;  /* 0x0000000000007918 */ /* 0x000fe20000000000 */
[----:B-1----:R-:W1:Y:S01]  /*39f0*/  LDS R0, [UR4+0x14] ;  /* 0x00001404ff007984 */ /* 0x002e620008000800 */
[----:B------:R-:W-:Y:S01]  /*3a00*/  ULOP3.LUT UR6, UR16, 0xffff, URZ, 0xc0, !UPT ;  /* 0x0000ffff10067892 */ /* 0x000fe2000f8ec0ff */
[----:B------:R-:W-:Y:S01]  /*3a10*/  UMOV UR8, 0xffff ;  /* 0x0000ffff00087882 */ /* 0x000fe20000000000 */
[----:B------:R-:W-:Y:S02]  /*3a20*/  UMOV UR5, 0x1 ;  /* 0x0000000100057882 */ /* 0x000fe40000000000 */
[----:B------:R-:W-:-:S04]  /*3a30*/  USHF.R.U32.HI UR6, URZ, 0x5, UR6 ;  /* 0x00000005ff067899 */ /* 0x000fc80008011606 */
[----:B------:R-:W-:Y:S02]  /*3a40*/  USHF.L.U32 UR8, UR8, UR6, URZ ;  /* 0x0000000608087299 */ /* 0x000fe400080006ff */
[----:B------:R-:W-:-:S04]  /*3a50*/  USHF.L.U32 UR5, UR5, UR6, URZ ;  /* 0x0000000605057299 */ /* 0x000fc800080006ff */
[----:B-1----:R-:W-:-:S04]  /*3a60*/  LOP3.LUT R0, R0, UR8, RZ, 0xc0, !PT ;  /* 0x0000000800007c12 */ /* 0x002fc8000f8ec0ff */
[----:B------:R-:W-:-:S13]  /*3a70*/  ISETP.NE.AND P0, PT, R0, UR8, PT ;  /* 0x0000000800007c0c */ /* 0x000fda000bf05270 */
[----:B------:R-:W-:Y:S05]  /*3a80*/  @P0 BRA `(.L_x_68) ;  /* 0x0000000000580947 */ /* 0x000fea0003800000 */
[----:B------:R-:W1:Y:S02]  /*3a90*/  LDS R0, [UR4+0x18] ;  /* 0x00001804ff007984 */ /* 0x000e640008000800 */
[----:B-1----:R-:W-:-:S04]  /*3aa0*/  LOP3.LUT R0, R0, UR5, RZ, 0xc0, !PT ;  /* 0x0000000500007c12 */ /* 0x002fc8000f8ec0ff */
[----:B------:R-:W-:-:S13]  /*3ab0*/  ISETP.NE.AND P0, PT, R0, UR5, PT ;  /* 0x0000000500007c0c */ /* 0x000fda000bf05270 */
[----:B------:R-:W-:Y:S05]  /*3ac0*/  @P0 BRA `(.L_x_69) ;  /* 0x00000000003c0947 */ /* 0x000fea0003800000 */
[----:B------:R-:W1:Y:S01]  /*3ad0*/  S2R R2, SR_LANEID ;  /* 0x0000000000027919 */ /* 0x000e620000000000 */
[----:B------:R-:W-:Y:S01]  /*3ae0*/  ULOP3.LUT UR8, URZ, UR8, URZ, 0x33, !UPT ;  /* 0x00000008ff087292 */ /* 0x000fe2000f8e33ff */
[----:B------:R-:W-:Y:S01]  /*3af0*/  LOP3.LUT R4, RZ, UR5, RZ, 0x33, !PT ;  /* 0x00000005ff047c12 */ /* 0x000fe2000f8e33ff */
[----:B------:R-:W-:Y:S02]  /*3b00*/  VOTEU.ANY UR7, UPT, PT ;  /* 0x0000000000077886 */ /* 0x000fe400038e0100 */
[----:B------:R-:W-:Y:S01]  /*3b10*/  UFLO.U32 UR7, UR7 ;  /* 0x00000007000772bd */ /* 0x000fe200080e0000 */
[----:B------:R-:W2:Y:S01]  /*3b20*/  REDUX UR5, R4 ;  /* 0x00000000040573c4 */ /* 0x000ea20000000000 */
[----:B------:R-:W-:-:S06]  /*3b30*/  IMAD.U32 R0, RZ, RZ, UR8 ;  /* 0x00000008ff007e24 */ /* 0x000fcc000f8e00ff */
[----:B------:R4:W-:Y:S01]  /*3b40*/  UTCATOMSWS.AND URZ, UR8 ;  /* 0x0000000800ff79e3 */ /* 0x0009e20008000000 */
[----:B------:R-:W3:Y:S01]  /*3b50*/  REDUX UR6, R0 ;  /* 0x00000000000673c4 */ /* 0x000ee20000000000 */
[----:B-1----:R-:W-:Y:S01]  /*3b60*/  ISETP.EQ.U32.AND P0, PT, R2, UR7, PT ;  /* 0x0000000702007c0c */ /* 0x002fe2000bf02070 */
[----:B--2---:R-:W-:Y:S01]  /*3b70*/  IMAD.U32 R2, RZ, RZ, UR5 ;  /* 0x00000005ff027e24 */ /* 0x004fe2000f8e00ff */
[----:B---3--:R-:W-:-:S11]  /*3b80*/  MOV R3, UR6 ;  /* 0x0000000600037c02 */ /* 0x008fd60008000f00 */
[----:B------:R4:W-:Y:S04]  /*3b90*/  @P0 ATOMS.AND RZ, [UR4+0x14], R3 ;  /* 0x00001403ffff098c */ /* 0x0009e8000a800004 */
[----:B------:R4:W-:Y:S01]  /*3ba0*/  @P0 ATOMS.AND RZ, [UR4+0x18], R2 ;  /* 0x00001802ffff098c */ /* 0x0009e2000a800004 */
[----:B------:R-:W-:Y:S05]  /*3bb0*/  BRA `(.L_x_70) ;  /* 0x0000000000147947 */ /* 0x000fea0003800000 */
.L_x_69:
[----:B------:R-:W-:Y:S02]  /*3bc0*/  MOV R2, 0x3be0 ;  /* 0x00003be000027802 */ /* 0x000fe40000000f00 */
[----:B---3-5:R-:W-:Y:S05]  /*3bd0*/  CALL.REL.NOINC `($__internal_0_$__cuda_sm10x_tcgen05_guardrail_trap_col_being_dealloced_not_returned_by_alloc) ;  /* 0x0000004000d87944 */ /* 0x028fea0003c00000 */
[----:B------:R-:W-:Y:S05]  /*3be0*/  BRA `(.L_x_70) ;  /* 0x0000000000087947 */ /* 0x000fea0003800000 */
.L_x_68:
[----:B------:R-:W-:Y:S02]  /*3bf0*/  MOV R2, 0x3c10 ;  /* 0x00003c1000027802 */ /* 0x000fe40000000f00 */
[----:B---3-5:R-:W-:Y:S05]  /*3c00*/  CALL.REL.NOINC `($__internal_2_$__cuda_sm10x_tcgen05_guardrail_trap_unallocated_columns_being_dealloced) ;  /* 0x0000004000e47944 */ /* 0x028fea0003c00000 */
.L_x_70:
[----:B------:R-:W-:Y:S01]  /*3c10*/  NOP ;  /* 0x0000000000007918 */ /* 0x000fe20000000000 */
[----:B----4-:R-:W-:Y:S05]  /*3c20*/  EXIT ;  /* 0x000000000000794d */ /* 0x010fea0003800000 */
.L_x_52:
[----:B------:R-:W-:-:S09]  /*3c30*/  UISETP.NE.OR UP2, UPT, UR8, 0x3, !UP2 ;  /* 0x000000030800788c */ /* 0x000fd2000d745670 */
[----:B------:R-:W-:Y:S05]  /*3c40*/  BRA.U UP2, `(.L_x_71) ;  /* 0x0000000d02407547 */ /* 0x000fea000b800000 */
[----:B------:R-:W1:Y:S01]  /*3c50*/  LDC R0, c[0x0][0xb30] ;  /* 0x0002cc00ff007b82 */ /* 0x000e620000000800 */
[----:B------:R-:W2:Y:S01]  /*3c60*/  LDCU.64 UR8, c[0x0][0x888] ;  /* 0x00011100ff0877ac */ /* 0x000ea20008000a00 */
[----:B------:R-:W-:Y:S02]  /*3c70*/  HFMA2 R29, -RZ, RZ, 0, 0 ;  /* 0x00000000ff1d7431 */ /* 0x000fe400000001ff */
[----:B------:R-:W-:Y:S01]  /*3c80*/  IMAD.MOV.U32 R31, RZ, RZ, 0x1 ;  /* 0x00000001ff1f7424 */ /* 0x000fe200078e00ff */
[----:B------:R-:W-:Y:S01]  /*3c90*/  MOV R23, 0x1000 ;  /* 0x0000100000177802 */ /* 0x000fe20000000f00 */
[----:B------:R-:W4:Y:S01]  /*3ca0*/  LDCU.64 UR4, c[0x0][0x890] ;  /* 0x00011200ff0477ac */ /* 0x000f220008000a00 */
[----:B------:R-:W-:Y:S01]  /*3cb0*/  IMAD.MOV.U32 R30, RZ, RZ, RZ ;  /* 0x000000ffff1e7224 */ /* 0x000fe200078e00ff */
[----:B------:R-:W3:Y:S01]  /*3cc0*/  LDC R19, c[0x0][0x370] ;  /* 0x0000dc00ff137b82 */ /* 0x000ee20000000800 */
[----:B------:R-:W-:Y:S01]  /*3cd0*/  UMOV UR7, 0x400 ;  /* 0x0000040000077882 */ /* 0x000fe20000000000 */
[----:B------:R-:W-:-:S02]  /*3ce0*/  UPLOP3.LUT UP1, UPT, UPT, UPT, UPT, 0x40, 0x4 ;  /* 0x000000000004789c */ /* 0x000fc40003f2e870 */
[----:B------:R-:W-:-:S04]  /*3cf0*/  ULEA UR7, UR37, UR7, 0x18 ;  /* 0x0000000725077291 */ /* 0x000fc8000f8ec0ff */
[----:B------:R-:W3:Y:S01]  /*3d00*/  LDC R2, c[0x0][0xb0c] ;  /* 0x0002c300ff027b82 */ /* 0x000ee20000000800 */
[----:B------:R-:W-:Y:S02]  /*3d10*/  UIADD3 UR13, UPT, UPT, UR7, 0x88, URZ ;  /* 0x00000088070d7890 */ /* 0x000fe4000fffe0ff */
[----:B--2---:R-:W-:Y:S02]  /*3d20*/  UISETP.NE.U32.AND UP2, UPT, UR8, URZ, UPT ;  /* 0x000000ff0800728c */ /* 0x004fe4000bf45070 */
[----:B------:R-:W-:Y:S02]  /*3d30*/  UIADD3 UR17, UPT, UPT, UR7, 0x80, URZ ;  /* 0x0000008007117890 */ /* 0x000fe4000fffe0ff */
[----:B----4-:R-:W-:Y:S01]  /*3d40*/  UISETP.NE.U32.AND UP3, UPT, UR4, URZ, UPT ;  /* 0x000000ff0400728c */ /* 0x010fe2000bf65070 */
[----:B------:R-:W2:Y:S01]  /*3d50*/  LDC R18, c[0x0][0xb20] ;  /* 0x0002c800ff127b82 */ /* 0x000ea20000000800 */
[----:B-1----:R-:W-:Y:S01]  /*3d60*/  ISETP.NE.AND P1, PT, R0, 0x1, PT ;  /* 0x000000010000780c */ /* 0x002fe20003f25270 */
[----:B------:R-:W-:-:S02]  /*3d70*/  UISETP.NE.AND.EX UP2, UPT, UR9, URZ, UPT, UP2 ;  /* 0x000000ff0900728c */ /* 0x000fc4000bf45320 */
[----:B------:R-:W-:Y:S02]  /*3d80*/  UPRMT UR13, UR37, 0x654, UR13 ;  /* 0x00000654250d7896 */ /* 0x000fe4000800000d */
[----:B------:R-:W-:Y:S02]  /*3d90*/  UISETP.NE.AND.EX UP3, UPT, UR5, URZ, UPT, UP3 ;  /* 0x000000ff0500728c */ /* 0x000fe4000bf65330 */
[----:B------:R-:W1:Y:S08]  /*3da0*/  LDC.64 R32, c[0x0][0x348] ;  /* 0x0000d200ff207b82 */ /* 0x000e700000000a00 */
[----:B------:R-:W4:Y:S08]  /*3db0*/  LDC.64 R16, c[0x0][0xb10] ;  /* 0x0002c400ff107b82 */ /* 0x000f300000000a00 */
[----:B------:R-:W1:Y:S08]  /*3dc0*/  LDC.64 R6, c[0x0][0xb18] ;  /* 0x0002c600ff067b82 */ /* 0x000e700000000a00 */
[----:B------:R-:W1:Y:S08]  /*3dd0*/  LDC.64 R4, c[0x0][0xb28] ;  /* 0x0002ca00ff047b82 */ /* 0x000e700000000a00 */
[----:B--23--:R-:W1:Y:S02]  /*3de0*/  LDC R22, c[0x0][0x374] ;  /* 0x0000dd00ff167b82 */ /* 0x00ce640000000800 */
.L_x_80:
[C---:B------:R-:W-:Y:S02]  /*3df0*/  LEA R0, R30.reuse, UR7, 0x3 ;  /* 0x000000071e007c11 */ /* 0x040fe4000f8e18ff */
[----:B------:R-:W-:Y:S02]  /*3e00*/  SHF.L.U32 R3, R29, 0x1f, RZ ;  /* 0x0000001f1d037819 */ /* 0x000fe400000006ff */
[----:B------:R-:W-:Y:S02]  /*3e10*/  LEA R24, R30, UR7, 0x4 ;  /* 0x000000071e187c11 */ /* 0x000fe4000f8e20ff */
[----:B--2---:R-:W2:Y:S02]  /*3e20*/  SYNCS.PHASECHK.TRANS64.TRYWAIT P0, [R0+URZ+0xb0], R3 ;  /* 0x0000b003000075a7 */ /* 0x004ea400080011ff */
[----:B--2---:R-:W-:Y:S05]  /*3e30*/  @!P0 BRA `(.L_x_72) ;  /* 0x0000003c007c8947 */ /* 0x004fea0003800000 */
.L_x_144:
[----:B------:R-:W-:Y:S01]  /*3e40*/  ISETP.GE.AND P0, PT, R40, 0x1, PT ;  /* 0x000000012800780c */ /* 0x000fe20003f06270 */
[----:B------:R-:W3:Y:S01]  /*3e50*/  LDS.128 R24, [R24+0x140] ;  /* 0x0001400018187984 */ /* 0x000ee20000000c00 */
[----:B--2---:R-:W-:Y:S01]  /*3e60*/  VIADD R0, R0, 0xc0 ;  /* 0x000000c000007836 */ /* 0x004fe20000000000 */
[----:B------:R-:W-:Y:S01]  /*3e70*/  @!PT LDS RZ, [RZ] ;  /* 0x00000000fffff984 */ /* 0x000fe20000000800 */
[----:B------:R-:W-:Y:S01]  /*3e80*/  @!PT LDS RZ, [RZ] ;  /* 0x00000000fffff984 */ /* 0x000fe20000000800 */
[----:B------:R-:W-:Y:S01]  /*3e90*/  @!PT LDS RZ, [RZ] ;  /* 0x00000000fffff984 */ /* 0x000fe20000000800 */
[----:B------:R-:W-:Y:S01]  /*3ea0*/  @!PT LDS RZ, [RZ] ;  /* 0x00000000fffff984 */ /* 0x000fe20000000800 */
[----:B------:R2:W-:Y:S06]  /*3eb0*/  MEMBAR.ALL.CTA ;  /* 0x0000000000007992 */ /* 0x0005ec0000008000 */
[----:B--2---:R-:W2:Y:S01]  /*3ec0*/  FENCE.VIEW.ASYNC.S ;  /* 0x00000000000073c6 */ /* 0x004ea20000000000 */
[----:B------:R-:W-:Y:S04]  /*3ed0*/  PRMT R0, RZ, 0x654, R0 ;  /* 0x00000654ff007816 */ /* 0x000fe80000000000 */
[----:B--2---:R2:W-:Y:S01]  /*3ee0*/  SYNCS.ARRIVE.TRANS64.RED.A1T0 RZ, [R0+URZ], RZ ;  /* 0x000000ff00ff79a7 */ /* 0x0045e200081004ff */
[----:B---3--:R-:W-:Y:S11]  /*3ef0*/  LOP3.LUT P3, RZ, R26, 0x1, RZ, 0xc0, !PT ;  /* 0x000000011aff7812 */ /* 0x008ff6000786c0ff */
[----:B------:R-:W-:Y:S02]  /*3f00*/  @!UPT UIADD3 URZ, UPT, UPT, URZ, URZ, URZ ;  /* 0x000000fffffff290 */ /* 0x000fe4000fffe0ff */
[----:B------:R-:W-:Y:S02]  /*3f10*/  @P3 MOV R13, R24 ;  /* 0x00000018000d3202 */ /* 0x000fe40000000f00 */
[----:B------:R-:W-:Y:S01]  /*3f20*/  @P3 LOP3.LUT R8, R25, 0xffff, RZ, 0xc0, !PT ;  /* 0x0000ffff19083812 */ /* 0x000fe200078ec0ff */
[----:B--2---:R-:W-:Y:S06]  /*3f30*/  @!P0 BRA `(.L_x_73) ;  /* 0x0000000000a48947 */ /* 0x004fec0003800000 */
[----:B-1----:R-:W-:Y:S01]  /*3f40*/  IMAD.HI.U32 R35, R22, R7, RZ ;  /* 0x0000000716237227 */ /* 0x002fe200078e00ff */
[----:B------:R-:W-:Y:S02]  /*3f50*/  ISETP.NE.AND P0, PT, R6, 0x1, PT ;  /* 0x000000010600780c */ /* 0x000fe40003f05270 */
[----:B------:R-:W-:Y:S01]  /*3f60*/  ISETP.NE.AND P2, PT, R40, 0x1, PT ;  /* 0x000000012800780c */ /* 0x000fe20003f45270 */
[----:B----4-:R-:W-:Y:S01]  /*3f70*/  IMAD.HI.U32 R34, R19, R16, RZ ;  /* 0x0000001013227227 */ /* 0x010fe200078e00ff */
[----:B------:R-:W-:Y:S02]  /*3f80*/  SHF.R.U32.HI R35, RZ, R18, R35 ;  /* 0x00000012ff237219 */ /* 0x000fe40000011623 */
[----:B------:R-:W-:Y:S01]  /*3f90*/  ISETP.NE.AND P4, PT, R2, 0x1, PT ;  /* 0x000000010200780c */ /* 0x000fe20003f85270 */
[----:B------:R-:W-:Y:S01]  /*3fa0*/  IMAD.HI.U32 R36, R13, R16, RZ ;  /* 0x000000100d247227 */ /* 0x000fe200078e00ff */
[----:B------:R-:W-:Y:S02]  /*3fb0*/  SHF.R.U32.HI R34, RZ, R17, R34 ;  /* 0x00000011ff227219 */ /* 0x000fe40000011622 */
[----:B------:R-:W-:Y:S01]  /*3fc0*/  SEL R3, R22, R35, !P0 ;  /* 0x0000002316037207 */ /* 0x000fe20004000000 */
[C---:B------:R-:W-:Y:S01]  /*3fd0*/  IMAD.HI.U32 R35, R8.reuse, R7, RZ ;  /* 0x0000000708237227 */ /* 0x040fe200078e00ff */
[----:B------:R-:W-:Y:S02]  /*3fe0*/  SEL R11, R19, R34, !P4 ;  /* 0x00000022130b7207 */ /* 0x000fe40006000000 */
[----:B------:R-:W-:Y:S01]  /*3ff0*/  SHF.R.U32.HI R36, RZ, R17, R36 ;  /* 0x00000011ff247219 */ /* 0x000fe20000011624 */
[----:B------:R-:W-:Y:S01]  /*4000*/  IMAD.HI.U32 R38, R3, R4, RZ ;  /* 0x0000000403267227 */ /* 0x000fe200078e00ff */
[----:B------:R-:W-:Y:S03]  /*4010*/  SHF.R.U32.HI R35, RZ, R18, R35 ;  /* 0x00000012ff237219 */ /* 0x000fe60000011623 */
[----:B------:R-:W-:Y:S01]  /*4020*/  IMAD.HI.U32 R34, R11, R4, RZ ;  /* 0x000000040b227227 */ /* 0x000fe200078e00ff */
[----:B------:R-:W-:Y:S02]  /*4030*/  @P2 SHF.R.U32.HI R3, RZ, R5, R38 ;  /* 0x00000005ff032219 */ /* 0x000fe40000011626 */
[----:B------:R-:W-:Y:S02]  /*4040*/  SEL R9, R8, R35, !P0 ;  /* 0x0000002308097207 */ /* 0x000fe40004000000 */
[----:B------:R-:W-:Y:S01]  /*4050*/  @P2 SHF.R.U32.HI R11, RZ, R5, R34 ;  /* 0x00000005ff0b2219 */ /* 0x000fe20000011622 */
[C---:B------:R-:W-:Y:S01]  /*4060*/  IMAD R10, R40.reuse, R3, RZ ;  /* 0x00000003280a7224 */ /* 0x040fe200078e02ff */
[----:B------:R-:W-:Y:S01]  /*4070*/  SEL R3, R13, R36, !P4 ;  /* 0x000000240d037207 */ /* 0x000fe20006000000 */
[C---:B------:R-:W-:Y:S03]  /*4080*/  IMAD.HI.U32 R14, R9.reuse, R4, RZ ;  /* 0x00000004090e7227 */ /* 0x040fe600078e00ff */
[----:B------:R-:W-:Y:S01]  /*4090*/  ISETP.GE.AND P0, PT, R9, R10, PT ;  /* 0x0000000a0900720c */ /* 0x000fe20003f06270 */
[C---:B------:R-:W-:Y:S01]  /*40a0*/  IMAD R12, R40.reuse, R11, RZ ;  /* 0x0000000b280c7224 */ /* 0x040fe200078e02ff */
[-C--:B------:R-:W-:Y:S04]  /*40b0*/  SHF.R.U32.HI R14, RZ, R5.reuse, R14 ;  /* 0x00000005ff0e7219 */ /* 0x080fe8000001160e */
[----:B------:R-:W-:Y:S02]  /*40c0*/  ISETP.GE.OR P0, PT, R3, R12, P0 ;  /* 0x0000000c0300720c */ /* 0x000fe40000706670 */
[----:B------:R-:W-:Y:S05]  /*40d0*/  SEL R15, R9, R14, !P2 ;  /* 0x0000000e090f7207 */ /* 0x000fea0005000000 */
[----:B------:R-:W-:Y:S04]  /*40e0*/  IMAD.MOV R14, RZ, RZ, -R15 ;  /* 0x000000ffff0e7224 */ /* 0x000fe800078e0a0f */
[----:B------:R-:W-:Y:S02]  /*40f0*/  IMAD R14, R40, R14, R9 ;  /* 0x0000000e280e7224 */ /* 0x000fe400078e0209 */
[C---:B------:R-:W-:Y:S05]  /*4100*/  @!P0 IMAD.HI.U32 R10, R3.reuse, R4, RZ ;  /* 0x00000004030a8227 */ /* 0x040fea00078e00ff */
[----:B------:R-:W-:Y:S04]  /*4110*/  @!P0 SHF.R.U32.HI R10, RZ, R5, R10 ;  /* 0x00000005ff0a8219 */ /* 0x000fe8000001160a */
[----:B------:R-:W-:Y:S01]  /*4120*/  @!P0 SEL R0, R3, R10, !P2 ;  /* 0x0000000a03008207 */ /* 0x000fe20005000000 */
[----:B------:R-:W-:Y:S03]  /*4130*/  IMAD.MOV R10, RZ, RZ, -R3 ;  /* 0x000000ffff0a7224 */ /* 0x000fe600078e0a03 */
[----:B------:R-:W-:Y:S01]  /*4140*/  @!P0 IADD3 R15, PT, PT, R15, -R0, RZ ;  /* 0x800000000f0f8210 */ /* 0x000fe20007ffe0ff */
[----:B------:R-:W-:Y:S01]  /*4150*/  @!P0 IMAD R0, R11, R14, R0 ;  /* 0x0000000e0b008224 */ /* 0x000fe200078e0200 */
[----:B------:R-:W-:Y:S01]  /*4160*/  IADD3 R11, PT, PT, -R9, RZ, RZ ;  /* 0x000000ff090b7210 */ /* 0x000fe20007ffe1ff */
[----:B------:R-:W-:Y:S02]  /*4170*/  IMAD R13, R2, R10, R13 ;  /* 0x0000000a020d7224 */ /* 0x000fe400078e020d */
[----:B------:R-:W-:Y:S02]  /*4180*/  @!P0 IMAD R9, R15, R40, R3 ;  /* 0x000000280f098224 */ /* 0x000fe400078e0203 */
[----:B------:R-:W-:Y:S02]  /*4190*/  @!P0 IMAD.MOV.U32 R3, RZ, RZ, R0 ;  /* 0x000000ffff038224 */ /* 0x000fe400078e0000 */
[----:B------:R-:W-:Y:S02]  /*41a0*/  IMAD R8, R6, R11, R8 ;  /* 0x0000000b06087224 */ /* 0x000fe400078e0208 */
[----:B------:R-:W-:Y:S02]  /*41b0*/  IMAD R13, R3, R2, R13 ;  /* 0x00000002030d7224 */ /* 0x000fe400078e020d */
[----:B------:R-:W-:Y:S02]  /*41c0*/  IMAD R8, R9, R6, R8 ;  /* 0x0000000609087224 */ /* 0x000fe400078e0208 */
.L_x_73:
[----:B------:R-:W-:Y:S05]  /*41d0*/  BRA.U UP1, `(.L_x_74) ;  /* 0x0000000101107547 */ /* 0x000fea000b800000 */
[----:B------:R-:W-:Y:S04]  /*41e0*/  MOV R0, UR6 ;  /* 0x0000000600007c02 */ /* 0x000fe80008000f00 */
[----:B------:R-:W-:Y:S04]  /*41f0*/  SHF.L.U32 R3, R0, 0x1f, RZ ;  /* 0x0000001f00037819 */ /* 0x000fe800000006ff */
[----:B------:R-:W2:Y:S02]  /*4200*/  SYNCS.PHASECHK.TRANS64.TRYWAIT P0, [UR7+0xa8], R3 ;  /* 0x0000a803ff0075a7 */ /* 0x000ea40008001107 */
[----:B--2---:R-:W-:Y:S05]  /*4210*/  @!P0 BRA `(.L_x_75) ;  /* 0x0000003800988947 */ /* 0x004fea0003800000 */
.L_x_74:
[----:B------:R-:W-:Y:S02]  /*4220*/  R2UR UR19, R21 ;  /* 0x00000000151372ca */ /* 0x000fe400000e0000 */
[----:B------:R-:W-:Y:S02]  /*4230*/  R2UR UR18, R20 ;  /* 0x00000000141272ca */ /* 0x000fe400000e0000 */
[----:B------:R-:W-:Y:S02]  /*4240*/  ISETP.NE.U32.AND P2, PT, RZ, UR4, PT ;  /* 0x00000004ff007c0c */ /* 0x000fe4000bf45070 */
[----:B------:R-:W-:Y:S02]  /*4250*/  SHF.L.U32 R12, R31, 0x1f, RZ ;  /* 0x0000001f1f0c7819 */ /* 0x000fe400000006ff */
[----:B------:R-:W-:Y:S05]  /*4260*/  ISETP.NE.AND.EX P2, PT, RZ, UR5, PT, P2 ;  /* 0x00000005ff007c0c */ /* 0x000fea000bf45320 */
[----:B------:R-:W-:Y:S02]  /*4270*/  USHF.L.U32 UR19, UR19, 0x6, URZ ;  /* 0x0000000613137899 */ /* 0x000fe400080006ff */
[----:B------:R-:W-:Y:S01]  /*4280*/  USHF.L.U32 UR18, UR18, 0x7, URZ ;  /* 0x0000000712127899 */ /* 0x000fe200080006ff */
[----:B------:R-:W-:Y:S11]  /*4290*/  BRA.U !UP3, `(.L_x_76) ;  /* 0x000000010b347547 */ /* 0x000ff6000b800000 */
[----:B------:R-:W-:Y:S01]  /*42a0*/  UPLOP3.LUT UP0, UPT, UPT, UPT, UP2, 0x80, 0x8 ;  /* 0x000000000008789c */ /* 0x000fe20003f0f020 */
[----:B--2---:R-:W-:Y:S02]  /*42b0*/  HFMA2 R0, -RZ, RZ, 0, 5.9604644775390625e-08 ;  /* 0x00000001ff007431 */ /* 0x004fe400000001ff */
[----:B------:R-:W-:Y:S03]  /*42c0*/  IMAD.MOV.U32 R95, RZ, RZ, 0x1 ;  /* 0x00000001ff5f7424 */ /* 0x000fe600078e00ff */
[----:B------:R-:W-:Y:S05]  /*42d0*/  PLOP3.LUT P0, PT, PT, PT, UP0, 0x80, 0x8 ;  /* 0x000000000008781c */ /* 0x000fea0003f0f008 */
[----:B------:R-:W2:Y:S01]  /*42e0*/  @UP0 LDCU.64 UR10, c[0x0][0x888] ;  /* 0x00011100ff0a07ac */ /* 0x000ea20008000a00 */
[----:B------:R-:W-:Y:S07]  /*42f0*/  @UP0 UIMAD UR8, UR36, UR4, URZ ;  /* 0x00000004240802a4 */ /* 0x000fee000f8e02ff */
[----:B------:R-:W-:Y:S01]  /*4300*/  @!P0 PRMT R95, R0, 0x7610, R95 ;  /* 0x00007610005f8816 */ /* 0x000fe2000000005f */
[----:B--2---:R-:W-:Y:S03]  /*4310*/  @UP0 UIMAD.WIDE UR10, UR8, 0x4, UR10 ;  /* 0x00000004080a08a5 */ /* 0x004fe6000f8e020a */
[----:B------:R-:W2:Y:S03]  /*4320*/  @!UP0 LDCU UR8, c[0x0][0x880] ;  /* 0x00011000ff0887ac */ /* 0x000ea60008000800 */
[----:B------:R-:W-:Y:S01]  /*4330*/  IMAD.U32 R10, RZ, RZ, UR10 ;  /* 0x0000000aff0a7e24 */ /* 0x000fe2000f8e00ff */
[----:B------:R-:W-:Y:S05]  /*4340*/  MOV R11, UR11 ;  /* 0x0000000b000b7c02 */ /* 0x000fea0008000f00 */
[----:B-----5:R3:W5:Y:S02]  /*4350*/  @P0 LDG.E R49, desc[UR46][R10.64] ;  /* 0x0000002e0a310981 */ /* 0x020764000c1e1900 */
[----:B--23--:R-:W-:Y:S07]  /*4360*/  @!P0 IMAD.U32 R49, RZ, RZ, UR8 ;  /* 0x00000008ff318e24 */ /* 0x00cfee000f8e00ff */
.L_x_76:
[----:B-----5:R-:W-:Y:S01]  /*4370*/  @!P2 FSETP.EQ.AND P0, PT, R49, RZ, PT ;  /* 0x000000ff3100a20b */ /* 0x020fe20003f02000 */
[----:B------:R-:W-:Y:S01]  /*4380*/  @!UPT UIADD3 URZ, UPT, UPT, URZ, URZ, URZ ;  /* 0x000000fffffff290 */ /* 0x000fe2000fffe0ff */
[----:B------:R-:W-:Y:S11]  /*4390*/  @!P2 BRA `(.L_x_77) ;  /* 0x000000000014a947 */ /* 0x000ff60003800000 */
[----:B------:R-:W-:Y:S02]  /*43a0*/  LOP3.LUT P2, RZ, R95, 0xff, RZ, 0xc0, !PT ;  /* 0x000000ff5fff7812 */ /* 0x000fe4000784c0ff */
[----:B------:R-:W-:Y:S04]  /*43b0*/  PLOP3.LUT P0, PT, PT, PT, UP0, 0x80, 0x8 ;  /* 0x000000000008781c */ /* 0x000fe80003f0f008 */
[----:B------:R-:W-:Y:S07]  /*43c0*/  PLOP3.LUT P0, PT, P0, PT, PT, 0x8, 0x80 ;  /* 0x000000000080781c */ /* 0x000fee000070e170 */
[----:B------:R-:W-:Y:S11]  /*43d0*/  @P2 FSETP.EQ.AND P0, PT, R49, RZ, PT ;  /* 0x000000ff3100220b */ /* 0x000ff60003f02000 */
[----:B------:R-:W-:Y:S02]  /*43e0*/  @!UPT UIADD3 URZ, UPT, UPT, URZ, URZ, URZ ;  /* 0x000000fffffff290 */ /* 0x000fe4000fffe0ff */
.L_x_77:
[----:B------:R-:W3:Y:S01]  /*43f0*/  SYNCS.PHASECHK.TRANS64.TRYWAIT P2, [UR7+0x90], R12 ;  /* 0x0000900cff0075a7 */ /* 0x000ee20008041107 */
[----:B------:R-:W-:Y:S04]  /*4400*/  ELECT P4, URZ, PT ;  /* 0x0000000000ff782f */ /* 0x000fe80003880000 */
[----:B------:R-:W-:Y:S11]  /*4410*/  PLOP3.LUT P4, PT, P0, P4, PT, 0xf2, 0x2f ;  /* 0x00000000002f781c */ /* 0x000ff60000789e72 */
[----:B------:R-:W-:Y:S02]  /*4420*/  @!UPT UIADD3 URZ, UPT, UPT, URZ, URZ, URZ ;  /* 0x000000fffffff290 */ /* 0x000fe4000fffe0ff */
[----:B-1----:R-:W-:Y:S05]  /*4430*/  @!P4 IADD3 R21, P0, PT, R32, 0x580, RZ ;  /* 0x000005802015c810 */ /* 0x002fea0007f1e0ff */
[----:B------:R-:W-:Y:S01]  /*4440*/  @!P4 IMAD.X R20, RZ, RZ, R33, P0 ;  /* 0x000000ffff14c224 */ /* 0x000fe200000e0621 */
[----:B---3--:R-:W-:Y:S07]  /*4450*/  @!P2 BRA `(.L_x_78) ;  /* 0x000000380020a947 */ /* 0x008fee0003800000 */
.L_x_147:
[----:B------:R-:W3:Y:S01]  /*4460*/  LDC.64 R14, c[0x0][0xb10] ;  /* 0x0002c400ff0e7b82 */ /* 0x000ee20000000a00 */
[----:B------:R-:W-:Y:S01]  /*4470*/  @!P4 R2UR UR8, R20 ;  /* 0x000000001408c2ca */ /* 0x000fe200000e0000 */
[----:B------:R-:W-:Y:S01]  /*4480*/  VOTEU.ALL UP1, P4 ;  /* 0x0000000000ff7886 */ /* 0x000fe20002020000 */
[----:B------:R-:W-:Y:S01]  /*4490*/  @!P4 R2UR UR9, R21 ;  /* 0x000000001509c2ca */ /* 0x000fe200000e0000 */
[----:B------:R-:W-:Y:S01]  /*44a0*/  UMOV UR10, 0x0 ;  /* 0x00000000000a7882 */ /* 0x000fe20000000000 */
[----:B------:R-:W-:Y:S03]  /*44b0*/  UMOV UR11, 0x10000000 ;  /* 0x10000000000b7882 */ /* 0x000fe60000000000 */
[----:B------:R-:W5:Y:S01]  /*44c0*/  LDC.64 R10, c[0x0][0xb18] ;  /* 0x0002c600ff0a7b82 */ /* 0x000f620000000a00 */
[----:B------:R-:W-:Y:S01]  /*44d0*/  @!UP1 UIADD3 UR16, UPT, UPT, UR7, 0x200, URZ ;  /* 0x0000020007109890 */ /* 0x000fe2000fffe0ff */
[----:B------:R-:W-:Y:S01]  /*44e0*/  @P3 SHF.R.U32.HI R28, RZ, 0x10, R25 ;  /* 0x00000010ff1c3819 */ /* 0x000fe20000011619 */
[----:B------:R-:W-:Y:S01]  /*44f0*/  VOTEU.ALL UP1, P4 ;  /* 0x0000000000ff7886 */ /* 0x000fe20002020000 */
[----:B------:R-:W-:Y:S01]  /*4500*/  UMOV UR20, UR36 ;  /* 0x0000002400147c82 */ /* 0x000fe20008000000 */
[----:B------:R-:W-:Y:S03]  /*4510*/  VIADD R30, R30, 0x1 ;  /* 0x000000011e1e7836 */ /* 0x000fe60000000000 */
[----:B--2---:R-:W2:Y:S01]  /*4520*/  @!P1 LDC R0, c[0x0][0xb20] ;  /* 0x0002c800ff009b82 */ /* 0x004ea20000000800 */
[----:B------:R-:W-:Y:S01]  /*4530*/  IMAD.U32 R21, RZ, RZ, UR8 ;  /* 0x00000008ff157e24 */ /* 0x000fe2000f8e00ff */
[----:B------:R-:W-:Y:S06]  /*4540*/  UPRMT UR8, UR37, 0x654, UR17 ;  /* 0x0000065425087896 */ /* 0x000fec0008000011 */
[----:B-1----:R-:W1:Y:S01]  /*4550*/  @!P1 LDC R3, c[0x0][0xb0c] ;  /* 0x0002c300ff039b82 */ /* 0x002e620000000800 */
[----:B------:R-:W-:Y:S01]  /*4560*/  IMAD.U32 R20, RZ, RZ, UR9 ;  /* 0x00000009ff147e24 */ /* 0x000fe2000f8e00ff */
[----:B------:R-:W-:Y:S04]  /*4570*/  @!P4 R2UR UR15, R21 ;  /* 0x00000000150fc2ca */ /* 0x000fe800000e0000 */
[----:B------:R-:W-:Y:S01]  /*4580*/  @!P4 R2UR UR14, R20 ;  /* 0x00000000140ec2ca */ /* 0x000fe200000e0000 */
[----:B------:R-:W-:Y:S11]  /*4590*/  @!P4 IMAD.MOV.U32 R20, RZ, RZ, 0x1000 ;  /* 0x00001000ff14c424 */ /* 0x000ff600078e00ff */
[----:B------:R-:W-:Y:S01]  /*45a0*/  @!UPT UIADD3 URZ, UPT, UPT, URZ, URZ, URZ ;  /* 0x000000fffffff290 */ /* 0x000fe2000fffe0ff */
[----:B------:R1:W-:Y:S01]  /*45b0*/  @!UP1 UTMALDG.3D [UR16], [UR14], desc[UR10] ;  /* 0x00000a100e0095b4 */ /* 0x0003e20008011000 */
[----:B------:R1:W-:Y:S02]  /*45c0*/  @!P4 SYNCS.ARRIVE.TRANS64.RED.A0TR RZ, [UR7+0x80], R20 ;  /* 0x00008014ffffc9a7 */ /* 0x0003e40008300407 */
[----:B-1----:R-:W-:Y:S01]  /*45d0*/  @!P1 ISETP.NE.AND P2, PT, R3, 0x1, PT ;  /* 0x000000010300980c */ /* 0x002fe20003f45270 */
[C---:B---3--:R-:W-:Y:S01]  /*45e0*/  @!P1 IMAD.HI.U32 R14, R13.reuse, R14, RZ ;  /* 0x0000000e0d0e9227 */ /* 0x048fe200078e00ff */
[----:B-----5:R-:W-:Y:S03]  /*45f0*/  @!P1 ISETP.NE.AND P0, PT, R10, 0x1, PT ;  /* 0x000000010a00980c */ /* 0x020fe60003f05270 */
[C---:B------:R-:W-:Y:S01]  /*4600*/  @!P1 IMAD.HI.U32 R11, R8.reuse, R11, RZ ;  /* 0x0000000b080b9227 */ /* 0x040fe200078e00ff */
[----:B------:R-:W-:Y:S04]  /*4610*/  @!P1 SHF.R.U32.HI R14, RZ, R15, R14 ;  /* 0x0000000fff0e9219 */ /* 0x000fe8000001160e */
[----:B--2---:R-:W-:Y:S01]  /*4620*/  @!P1 SHF.R.U32.HI R9, RZ, R0, R11 ;  /* 0x00000000ff099219 */ /* 0x004fe2000001160b */
[----:B------:R-:W-:Y:S01]  /*4630*/  SYNCS.ARRIVE.TRANS64.RED.A1T0 RZ, [UR8], RZ ;  /* 0x000000ffffff79a7 */ /* 0x000fe20008100408 */
[----:B------:R-:W-:Y:S02]  /*4640*/  @!P1 SEL R14, R13, R14, !P2 ;  /* 0x0000000e0d0e9207 */ /* 0x000fe40005000000 */
[----:B------:R-:W-:Y:S01]  /*4650*/  @!P1 SEL R9, R8, R9, !P0 ;  /* 0x0000000908099207 */ /* 0x000fe20004000000 */
[----:B------:R-:W1:Y:S04]  /*4660*/  SYNCS.PHASECHK.TRANS64.TRYWAIT P5, [UR7+0x98], R12 ;  /* 0x0000980cff0075a7 */ /* 0x000e6800080a1107 */
[----:B------:R-:W-:Y:S02]  /*4670*/  @!P1 IMAD.IADD R0, R9, 0x1, -R14 ;  /* 0x0000000109009824 */ /* 0x000fe400078e0a0e */
[----:B------:R-:W-:Y:S02]  /*4680*/  @!P1 IMAD.IADD R9, R14, 0x1, -R9 ;  /* 0x000000010e099824 */ /* 0x000fe400078e0a09 */
[----:B------:R-:W-:Y:S02]  /*4690*/  @!P1 IMAD R13, R0, R3, R13 ;  /* 0x00000003000d9224 */ /* 0x000fe400078e020d */
[----:B------:R-:W-:Y:S01]  /*46a0*/  @!P1 IMAD R8, R9, R10, R8 ;  /* 0x0000000a09089224 */ /* 0x000fe200078e0208 */
[----:B-1----:R-:W-:Y:S06]  /*46b0*/  @!P5 BRA `(.L_x_79) ;  /* 0x0000003400a0d947 */ /* 0x002fec0003800000 */
.L_x_149:
[----:B-1----:R-:W-:Y:S01]  /*46c0*/  @!P4 IADD3 R3, P0, PT, R32, 0x580, RZ ;  /* 0x000005802003c810 */ /* 0x002fe20007f1e0ff */
[----:B------:R-:W-:Y:S01]  /*46d0*/  VOTEU.ALL UP1, P4 ;  /* 0x0000000000ff7886 */ /* 0x000fe20002020000 */
[----:B------:R-:W-:Y:S01]  /*46e0*/  UMOV UR20, 0x0 ;  /* 0x0000000000147882 */ /* 0x000fe20000000000 */
[----:B------:R-:W-:Y:S01]  /*46f0*/  UMOV UR21, 0x10000000 ;  /* 0x1000000000157882 */ /* 0x000fe20000000000 */
[----:B------:R-:W-:Y:S01]  /*4700*/  @!P4 R2UR UR9, R3 ;  /* 0x000000000309c2ca */ /* 0x000fe200000e0000 */
[----:B------:R-:W-:Y:S01]  /*4710*/  @!P4 IMAD.X R0, RZ, RZ, R33, P0 ;  /* 0x000000ffff00c224 */ /* 0x000fe200000e0621 */
[----:B------:R-:W-:Y:S01]  /*4720*/  @!UP1 UIADD3 UR10, UPT, UPT, UR18, 0x40, URZ ;  /* 0x00000040120a9890 */ /* 0x000fe2000fffe0ff */
[----:B------:R-:W-:Y:S01]  /*4730*/  ISETP.NE.AND P0, PT, R30, 0x2, PT ;  /* 0x000000021e00780c */ /* 0x000fe20003f05270 */
[----:B------:R-:W-:Y:S01]  /*4740*/  UMOV UR11, UR19 ;  /* 0x00000013000b7c82 */ /* 0x000fe20008000000 */
[----:B------:R-:W-:Y:S01]  /*4750*/  UMOV UR12, UR36 ;  /* 0x00000024000c7c82 */ /* 0x000fe20008000000 */
[----:B------:R-:W-:Y:S01]  /*4760*/  @!P4 R2UR UR8, R0 ;  /* 0x000000000008c2ca */ /* 0x000fe200000e0000 */
[----:B------:R-:W-:Y:S01]  /*4770*/  IMAD.IADD R20, R8, 0x1, R94 ;  /* 0x0000000108147824 */ /* 0x000fe200078e025e */
[----:B------:R-:W-:Y:S01]  /*4780*/  @P3 R2UR UR36, R28 ;  /* 0x000000001c2432ca */ /* 0x000fe200000e0000 */
[----:B------:R-:W-:Y:S01]  /*4790*/  IMAD.IADD R21, R13, 0x1, R96 ;  /* 0x000000010d157824 */ /* 0x000fe200078e0260 */
[----:B------:R-:W-:Y:S02]  /*47a0*/  SEL R0, RZ, 0x1, P0 ;  /* 0x00000001ff007807 */ /* 0x000fe40000000000 */
[----:B------:R-:W-:Y:S01]  /*47b0*/  LOP3.LUT R31, R31, 0x1, RZ, 0x3c, !PT ;  /* 0x000000011f1f7812 */ /* 0x000fe200078e3cff */
[----:B------:R-:W-:Y:S01]  /*47c0*/  IMAD.U32 R10, RZ, RZ, UR9 ;  /* 0x00000009ff0a7e24 */ /* 0x000fe2000f8e00ff */
[----:B------:R-:W-:Y:S01]  /*47d0*/  @!UP1 UIADD3 UR9, UPT, UPT, UR7, 0x88, URZ ;  /* 0x0000008807099890 */ /* 0x000fe2000fffe0ff */
[----:B------:R-:W-:Y:S02]  /*47e0*/  LOP3.LUT R29, R29, R0, RZ, 0x3c, !PT ;  /* 0x000000001d1d7212 */ /* 0x000fe400078e3cff */
[----:B------:R-:W-:Y:S02]  /*47f0*/  SEL R30, R30, RZ, P0 ;  /* 0x000000ff1e1e7207 */ /* 0x000fe40000000000 */
[----:B------:R-:W-:Y:S01]  /*4800*/  IMAD.U32 R11, RZ, RZ, UR8 ;  /* 0x00000008ff0b7e24 */ /* 0x000fe2000f8e00ff */
[----:B------:R-:W-:Y:S01]  /*4810*/  @!P4 R2UR UR14, R10 ;  /* 0x000000000a0ec2ca */ /* 0x000fe200000e0000 */
[----:B------:R-:W-:Y:S01]  /*4820*/  @!UP1 UIADD3 UR8, UPT, UPT, UR7, 0x1200, URZ ;  /* 0x0000120007089890 */ /* 0x000fe2000fffe0ff */
[----:B------:R-:W-:Y:S02]  /*4830*/  VOTEU.ALL UP1, P4 ;  /* 0x0000000000ff7886 */ /* 0x000fe40002020000 */
[----:B------:R-:W-:Y:S11]  /*4840*/  @!P4 R2UR UR15, R11 ;  /* 0x000000000b0fc2ca */ /* 0x000ff600000e0000 */
[----:B------:R-:W-:Y:S02]  /*4850*/  @!UPT UIADD3 URZ, UPT, UPT, URZ, URZ, URZ ;  /* 0x000000fffffff290 */ /* 0x000fe4000fffe0ff */
[----:B------:R2:W-:Y:S01]  /*4860*/  @!UP1 UTMALDG.3D [UR8], [UR14], desc[UR20] ;  /* 0x000014080e0095b4 */ /* 0x0005e20008011000 */
[----:B------:R2:W-:Y:S01]  /*4870*/  @!P4 SYNCS.ARRIVE.TRANS64.RED.A0TR RZ, [UR7+0x88], R23 ;  /* 0x00008817ffffc9a7 */ /* 0x0005e20008300407 */
[----:B------:R-:W-:Y:S01]  /*4880*/  UPLOP3.LUT UP1, UPT, UPT, UPT, UPT, 0x80, 0x8 ;  /* 0x000000000008789c */ /* 0x000fe20003f2f070 */
[----:B------:R-:W-:Y:S01]  /*4890*/  SYNCS.ARRIVE.TRANS64.RED.A1T0 RZ, [UR13], RZ ;  /* 0x000000ffffff79a7 */ /* 0x000fe2000810040d */
[----:B------:R-:W-:Y:S09]  /*48a0*/  @P3 BRA `(.L_x_80) ;  /* 0xfffffff400503947 */ /* 0x000ff2000383ffff */
[----:B------:R-:W-:-:S04]  /*48b0*/  SHF.L.U32 R3, R31, 0x1f, RZ ;  /* 0x0000001f1f037819 */ /* 0x000fc800000006ff */
[----:B------:R-:W1:Y:S02]  /*48c0*/  SYNCS.PHASECHK.TRANS64.TRYWAIT P0, [UR7+0x90], R3 ;  /* 0x00009003ff0075a7 */ /* 0x000e640008001107 */
[----:B-1----:R-:W-:Y:S05]  /*48d0*/  @!P0 BRA `(.L_x_81) ;  /* 0x0000003400308947 */ /* 0x002fea0003800000 */
.L_x_151:
[----:B-1----:R-:W-:-:S07]  /*48e0*/  MOV R0, UR7 ;  /* 0x0000000700007c02 */ /* 0x002fce0008000f00 */
.L_x_82:
[----:B-1----:R-:W-:-:S04]  /*48f0*/  SHF.L.U32 R3, R31, 0x1f, RZ ;  /* 0x0000001f1f037819 */ /* 0x002fc800000006ff */
[----:B------:R1:W3:Y:S03]  /*4900*/  SYNCS.PHASECHK.TRANS64.TRYWAIT P0, [R0+URZ+0x98], R3 ;  /* 0x00009803000075a7 */ /* 0x0002e600080011ff */
[----:B---3--:R-:W-:Y:S05]  /*4910*/  @!P0 NANOSLEEP.SYNCS 0x989680 ;  /* 0x009896800000895d */ /* 0x008fea0003900000 */
[----:B------:R-:W3:Y:S02]  /*4920*/  @!P0 SYNCS.PHASECHK.TRANS64 P0, [R0+URZ+0x98], R3 ;  /* 0x00009803000085a7 */ /* 0x000ee400080010ff */
[----:B--23--:R-:W-:Y:S05]  /*4930*/  @P0 EXIT ;  /* 0x000000000000094d */ /* 0x00cfea0003800000 */
[----:B------:R-:W-:Y:S05]  /*4940*/  BRA `(.L_x_82) ;  /* 0xfffffffc00e87947 */ /* 0x000fea000383ffff */
.L_x_71:
[----:B------:R-:W-:-:S06]  /*4950*/  UISETP.GE.AND UP1, UPT, UR8, 0x4, UPT ;  /* 0x000000040800788c */ /* 0x000fcc000bf26270 */
[----:B------:R-:W-:-:S13]  /*4960*/  PLOP3.LUT P0, PT, PT, PT, UP1, 0x80, 0x8 ;  /* 0x000000000008781c */ /* 0x000fda0003f0f018 */
[----:B------:R-:W-:Y:S05]  /*4970*/  @!P0 EXIT ;  /* 0x000000000000894d */ /* 0x000fea0003800000 */
[----:B------:R-:W-:Y:S01]  /*4980*/  BAR.SYNC.DEFER_BLOCKING 0x6, 0xa0 ;  /* 0x0182800000007b1d */ /* 0x000fe20000010000 */
[C---:B------:R-:W-:Y:S01]  /*4990*/  IMAD.SHL.U32 R7, R108.reuse, 0x40, RZ ;  /* 0x000000406c077824 */ /* 0x040fe200078e00ff */
[C---:B------:R-:W-:Y:S01]  /*49a0*/  LOP3.LUT R110, R108.reuse, 0x60, RZ, 0xc0, !PT ;  /* 0x000000606c6e7812 */ /* 0x040fe200078ec0ff */
[C---:B------:R-:W-:Y:S01]  /*49b0*/  IMAD.SHL.U32 R100, R108.reuse, 0x20, RZ ;  /* 0x000000206c647824 */ /* 0x040fe200078e00ff */
[----:B------:R-:W-:Y:S01]  /*49c0*/  CS2R R106, SRZ ;  /* 0x00000000006a7805 */ /* 0x000fe2000001ff00 */
[C---:B------:R-:W-:Y:S01]  /*49d0*/  IMAD.SHL.U32 R0, R108.reuse, 0x2, RZ ;  /* 0x000000026c007824 */ /* 0x040fe200078e00ff */
[----:B------:R-:W-:Y:S02]  /*49e0*/  UMOV UR49, 0x400 ;  /* 0x0000040000317882 */ /* 0x000fe40000000000 */
[----:B------:R-:W1:Y:S01]  /*49f0*/  LDC R99, c[0x0][0x370] ;  /* 0x0000dc00ff637b82 */ /* 0x000e620000000800 */
[----:B------:R-:W-:Y:S01]  /*4a00*/  ULEA UR49, UR37, UR49, 0x18 ;  /* 0x0000003125317291 */ /* 0x000fe2000f8ec0ff */
[----:B------:R-:W-:Y:S01]  /*4a10*/  LOP3.LUT R5, R7, 0x180, RZ, 0xc0, !PT ;  /* 0x0000018007057812 */ /* 0x000fe200078ec0ff */
[----:B------:R-:W-:Y:S01]  /*4a20*/  IMAD.U32 R46, R108, 0x10000, RZ ;  /* 0x000100006c2e7824 */ /* 0x000fe200078e00ff */
[----:B------:R-:W-:Y:S01]  /*4a30*/  LOP3.LUT R100, R100, 0xc00, RZ, 0xc0, !PT ;  /* 0x00000c0064647812 */ /* 0x000fe200078ec0ff */
[----:B------:R-:W-:Y:S01]  /*4a40*/  UIADD3 UR4, UPT, UPT, UR49, 0x2200, URZ ;  /* 0x0000220031047890 */ /* 0x000fe2000fffe0ff */
[----:B------:R-:W-:Y:S01]  /*4a50*/  LOP3.LUT R0, R5, 0x20, R0, 0xf8, !PT ;  /* 0x0000002005007812 */ /* 0x000fe200078ef800 */
[----:B------:R-:W-:Y:S01]  /*4a60*/  IMAD.SHL.U32 R5, R108, 0x8, RZ ;  /* 0x000000086c057824 */ /* 0x000fe200078e00ff */
[----:B------:R-:W2:Y:S01]  /*4a70*/  LDC R42, c[0x0][0xb0c] ;  /* 0x0002c300ff2a7b82 */ /* 0x000ea20000000800 */
[----:B------:R-:W-:Y:S01]  /*4a80*/  LOP3.LUT R100, R100, 0x40, R7, 0xf8, !PT ;  /* 0x0000004064647812 */ /* 0x000fe200078ef807 */
[----:B------:R-:W-:Y:S01]  /*4a90*/  IMAD.MOV.U32 R44, RZ, RZ, RZ ;  /* 0x000000ffff2c7224 */ /* 0x000fe200078e00ff */
[----:B------:R-:W-:Y:S01]  /*4aa0*/  LOP3.LUT R46, R46, 0x600000, RZ, 0xc0, !PT ;  /* 0x006000002e2e7812 */ /* 0x000fe200078ec0ff */
[----:B------:R-:W-:Y:S01]  /*4ab0*/  IMAD.MOV.U32 R112, RZ, RZ, RZ ;  /* 0x000000ffff707224 */ /* 0x000fe200078e00ff */
[----:B------:R-:W-:-:S02]  /*4ac0*/  LOP3.LUT R108, R108, 0x2, RZ, 0xc0, !PT ;  /* 0x000000026c6c7812 */ /* 0x000fc400078ec0ff */
[----:B------:R-:W-:Y:S02]  /*4ad0*/  CS2R R104, SRZ ;  /* 0x0000000000687805 */ /* 0x000fe4000001ff00 */
[----:B------:R-:W-:Y:S01]  /*4ae0*/  LOP3.LUT R5, R0, 0x30, R5, 0x78, !PT ;  /* 0x0000003000057812 */ /* 0x000fe200078e7805 */
[----:B------:R-:W4:Y:S01]  /*4af0*/  LDC R97, c[0x0][0xb20] ;  /* 0x0002c800ff617b82 */ /* 0x000f220000000800 */
[----:B------:R-:W3:Y:S01]  /*4b00*/  LDS R3, [UR49+0x160] ;  /* 0x00016031ff037984 */ /* 0x000ee20008000800 */
[----:B------:R-:W-:Y:S01]  /*4b10*/  LOP3.LUT R100, R100, 0x200, R7, 0xf8, !PT ;  /* 0x0000020064647812 */ /* 0x000fe200078ef807 */
[----:B------:R-:W-:Y:S01]  /*4b20*/  IMAD.MOV R102, RZ, RZ, -R108 ;  /* 0x000000ffff667224 */ /* 0x000fe200078e0a6c */
[----:B------:R-:W1:Y:S01]  /*4b30*/  LDCU.64 UR52, c[0x0][0x348] ;  /* 0x00006900ff3477ac */ /* 0x000e620008000a00 */
[----:B------:R-:W-:Y:S01]  /*4b40*/  IMAD.U32 R109, RZ, RZ, UR4 ;  /* 0x00000004ff6d7e24 */ /* 0x000fe2000f8e00ff */
[----:B------:R-:W-:Y:S02]  /*4b50*/  LOP3.LUT R100, R100, R5, RZ, 0xfc, !PT ;  /* 0x0000000564647212 */ /* 0x000fe400078efcff */
[----:B------:R-:W1:Y:S01]  /*4b60*/  LDC R41, c[0x0][0xb30] ;  /* 0x0002cc00ff297b82 */ /* 0x000e620000000800 */
[----:B------:R-:W1:Y:S01]  /*4b70*/  LDCU.64 UR38, c[0x0][0x888] ;  /* 0x00011100ff2677ac */ /* 0x000e620008000a00 */
[----:B------:R-:W1:Y:S06]  /*4b80*/  LDCU.64 UR44, c[0x0][0x890] ;  /* 0x00011200ff2c77ac */ /* 0x000e6c0008000a00 */
[----:B------:R-:W1:Y:S01]  /*4b90*/  LDC.64 R92, c[0x0][0xb10] ;  /* 0x0002c400ff5c7b82 */ /* 0x000e620000000a00 */
[----:B------:R-:W-:-:S07]  /*4ba0*/  UIADD3 UR48, UPT, UPT, UR49, 0x200, URZ ;  /* 0x0000020031307890 */ /* 0x000fce000fffe0ff */
[----:B------:R-:W1:Y:S08]  /*4bb0*/  LDC.64 R38, c[0x0][0xb18] ;  /* 0x0002c600ff267b82 */ /* 0x000e700000000a00 */
[----:B------:R-:W1:Y:S08]  /*4bc0*/  LDC.64 R36, c[0x0][0xb28] ;  /* 0x0002ca00ff247b82 */ /* 0x000e700000000a00 */
[----:B------:R-:W1:Y:S01]  /*4bd0*/  LDC.64 R90, c[0x0][0x8b0] ;  /* 0x00022c00ff5a7b82 */ /* 0x000e620000000a00 */
[----:B---3--:R-:W-:-:S07]  /*4be0*/  IMAD.IADD R46, R3, 0x1, R46 ;  /* 0x00000001032e7824 */ /* 0x008fce00078e022e */
[----:B------:R-:W3:Y:S08]  /*4bf0*/  LDC.64 R88, c[0x0][0x8a8] ;  /* 0x00022a00ff587b82 */ /* 0x000ef00000000a00 */
[----:B--2-4-:R-:W1:Y:S02]  /*4c00*/  LDC R98, c[0x0][0x374] ;  /* 0x0000dd00ff627b82 */ /* 0x014e640000000800 */
.L_x_108:
[----:B------:R-:W-:Y:S02]  /*4c10*/  LEA R0, R112, UR49, 0x3 ;  /* 0x0000003170007c11 */ /* 0x000fe4000f8e18ff */
[----:B------:R-:W-:Y:S02]  /*4c20*/  SHF.L.U32 R3, R106, 0x1f, RZ ;  /* 0x0000001f6a037819 */ /* 0x000fe400000006ff */
[----:B------:R-:W-:Y:S02]  /*4c30*/  LEA R16, R112, UR49, 0x4 ;  /* 0x0000003170107c11 */ /* 0x000fe4000f8e20ff */
[----:B------:R-:W2:Y:S02]  /*4c40*/  SYNCS.PHASECHK.TRANS64.TRYWAIT P0, [R0+URZ+0xb0], R3 ;  /* 0x0000b003000075a7 */ /* 0x000ea400080011ff */
[----:B-12---:R-:W-:Y:S05]  /*4c50*/  @!P0 BRA `(.L_x_83) ;  /* 0x0000003000688947 */ /* 0x006fea0003800000 */
.L_x_152:
[----:B------:R-:W4:Y:S01]  /*4c60*/  LDC.64 R12, c[0x0][0xb10] ;  /* 0x0002c400ff0c7b82 */ /* 0x000f220000000a00 */
[----:B------:R-:W3:Y:S01]  /*4c70*/  LDS.128 R16, [R16+0x140] ;  /* 0x0001400010107984 */ /* 0x000ee20000000c00 */
[----:B-1----:R-:W-:Y:S01]  /*4c80*/  ISETP.NE.AND P1, PT, R41, 0x1, PT ;  /* 0x000000012900780c */ /* 0x002fe20003f25270 */
[----:B--2---:R-:W-:Y:S01]  /*4c90*/  VIADD R0, R0, 0xc0 ;  /* 0x000000c000007836 */ /* 0x004fe20000000000 */
[----:B------:R-:W-:Y:S04]  /*4ca0*/  ISETP.GE.AND P0, PT, R40, 0x1, PT ;  /* 0x000000012800780c */ /* 0x000fe80003f06270 */
[----:B------:R-:W1:Y:S01]  /*4cb0*/  LDC.64 R10, c[0x0][0xb18] ;  /* 0x0002c600ff0a7b82 */ /* 0x000e620000000a00 */
[----:B------:R-:W-:Y:S01]  /*4cc0*/  PRMT R0, RZ, 0x654, R0 ;  /* 0x00000654ff007816 */ /* 0x000fe20000000000 */
[----:B------:R-:W-:Y:S01]  /*4cd0*/  @!PT LDS RZ, [RZ] ;  /* 0x00000000fffff984 */ /* 0x000fe20000000800 */
[----:B------:R-:W-:Y:S01]  /*4ce0*/  @!PT LDS RZ, [RZ] ;  /* 0x00000000fffff984 */ /* 0x000fe20000000800 */
[----:B------:R-:W-:Y:S01]  /*4cf0*/  @!PT LDS RZ, [RZ] ;  /* 0x00000000fffff984 */ /* 0x000fe20000000800 */
[----:B------:R-:W-:Y:S01]  /*4d00*/  @!PT LDS RZ, [RZ] ;  /* 0x00000000fffff984 */ /* 0x000fe20000000800 */
[----:B------:R2:W-:Y:S06]  /*4d10*/  MEMBAR.ALL.CTA ;  /* 0x0000000000007992 */ /* 0x0005ec0000008000 */
[----:B--2---:R-:W2:Y:S01]  /*4d20*/  FENCE.VIEW.ASYNC.S ;  /* 0x00000000000073c6 */ /* 0x004ea20000000000 */
[----:B------:R-:W1:Y:S08]  /*4d30*/  @!P1 LDC R14, c[0x0][0xb20] ;  /* 0x0002c800ff0e9b82 */ /* 0x000e700000000800 */
[----:B------:R-:W1:Y:S01]  /*4d40*/  @!P1 LDC R9, c[0x0][0xb0c] ;  /* 0x0002c300ff099b82 */ /* 0x000e620000000800 */
[----:B--2---:R2:W-:Y:S01]  /*4d50*/  SYNCS.ARRIVE.TRANS64.RED.A1T0 RZ, [R0+URZ], RZ ;  /* 0x000000ff00ff79a7 */ /* 0x0045e200081004ff */
[----:B---3--:R-:W-:Y:S04]  /*4d60*/  LOP3.LUT P4, RZ, R18, 0x1, RZ, 0xc0, !PT ;  /* 0x0000000112ff7812 */ /* 0x008fe8000788c0ff */
[----:B------:R-:W-:Y:S09]  /*4d70*/  P2R R111, PR, RZ, 0x10 ;  /* 0x00000010ff6f7803 */ /* 0x000ff20000000000 */
[----:B------:R-:W-:Y:S02]  /*4d80*/  @P4 MOV R45, R16 ;  /* 0x00000010002d4202 */ /* 0x000fe40000000f00 */
[----:B------:R-:W-:Y:S01]  /*4d90*/  @P4 LOP3.LUT R43, R17, 0xffff, RZ, 0xc0, !PT ;  /* 0x0000ffff112b4812 */ /* 0x000fe200078ec0ff */
[----:B--2-4-:R-:W-:Y:S06]  /*4da0*/  @!P0 BRA `(.L_x_84) ;  /* 0x0000000000a48947 */ /* 0x014fec0003800000 */
[----:B------:R-:W-:Y:S01]  /*4db0*/  IMAD.HI.U32 R24, R98, R39, RZ ;  /* 0x0000002762187227 */ /* 0x000fe200078e00ff */
[----:B------:R-:W-:Y:S02]  /*4dc0*/  ISETP.NE.AND P0, PT, R38, 0x1, PT ;  /* 0x000000012600780c */ /* 0x000fe40003f05270 */
[----:B------:R-:W-:Y:S01]  /*4dd0*/  ISETP.NE.AND P2, PT, R40, 0x1, PT ;  /* 0x000000012800780c */ /* 0x000fe20003f45270 */
[-C--:B------:R-:W-:Y:S01]  /*4de0*/  IMAD.HI.U32 R22, R99, R92.reuse, RZ ;  /* 0x0000005c63167227 */ /* 0x080fe200078e00ff */
[----:B------:R-:W-:Y:S02]  /*4df0*/  SHF.R.U32.HI R23, RZ, R97, R24 ;  /* 0x00000061ff177219 */ /* 0x000fe40000011618 */
[----:B------:R-:W-:Y:S01]  /*4e00*/  ISETP.NE.AND P3, PT, R42, 0x1, PT ;  /* 0x000000012a00780c */ /* 0x000fe20003f65270 */
[----:B------:R-:W-:Y:S01]  /*4e10*/  IMAD.HI.U32 R28, R43, R39, RZ ;  /* 0x000000272b1c7227 */ /* 0x000fe200078e00ff */
[----:B------:R-:W-:Y:S02]  /*4e20*/  SHF.R.U32.HI R22, RZ, R93, R22 ;  /* 0x0000005dff167219 */ /* 0x000fe40000011616 */
[----:B------:R-:W-:Y:S01]  /*4e30*/  SEL R3, R98, R23, !P0 ;  /* 0x0000001762037207 */ /* 0x000fe20004000000 */
[----:B------:R-:W-:Y:S01]  /*4e40*/  IMAD.HI.U32 R26, R45, R92, RZ ;  /* 0x0000005c2d1a7227 */ /* 0x000fe200078e00ff */
[----:B------:R-:W-:Y:S03]  /*4e50*/  SEL R7, R99, R22, !P3 ;  /* 0x0000001663077207 */ /* 0x000fe60005800000 */
[-C--:B------:R-:W-:Y:S01]  /*4e60*/  IMAD.HI.U32 R22, R3, R36.reuse, RZ ;  /* 0x0000002403167227 */ /* 0x080fe200078e00ff */
[----:B------:R-:W-:Y:S03]  /*4e70*/  SHF.R.U32.HI R26, RZ, R93, R26 ;  /* 0x0000005dff1a7219 */ /* 0x000fe6000001161a */
[----:B------:R-:W-:Y:S01]  /*4e80*/  IMAD.HI.U32 R24, R7, R36, RZ ;  /* 0x0000002407187227 */ /* 0x000fe200078e00ff */
[----:B------:R-:W-:Y:S02]  /*4e90*/  @P2 SHF.R.U32.HI R3, RZ, R37, R22 ;  /* 0x00000025ff032219 */ /* 0x000fe40000011616 */
[----:B------:R-:W-:Y:S02]  /*4ea0*/  SHF.R.U32.HI R22, RZ, R97, R28 ;  /* 0x00000061ff167219 */ /* 0x000fe4000001161c */
[----:B------:R-:W-:Y:S01]  /*4eb0*/  @P2 SHF.R.U32.HI R7, RZ, R37, R24 ;  /* 0x00000025ff072219 */ /* 0x000fe20000011618 */
[C---:B------:R-:W-:Y:S01]  /*4ec0*/  IMAD R2, R40.reuse, R3, RZ ;  /* 0x0000000328027224 */ /* 0x040fe200078e02ff */
[----:B------:R-:W-:Y:S02]  /*4ed0*/  SEL R5, R43, R22, !P0 ;  /* 0x000000162b057207 */ /* 0x000fe40004000000 */
[----:B------:R-:W-:Y:S01]  /*4ee0*/  SEL R3, R45, R26, !P3 ;  /* 0x0000001a2d037207 */ /* 0x000fe20005800000 */
[----:B------:R-:W-:Y:S01]  /*4ef0*/  IMAD R4, R40, R7, RZ ;  /* 0x0000000728047224 */ /* 0x000fe200078e02ff */
[C---:B------:R-:W-:Y:S01]  /*4f00*/  ISETP.GE.AND P0, PT, R5.reuse, R2, PT ;  /* 0x000000020500720c */ /* 0x040fe20003f06270 */
[----:B------:R-:W-:Y:S03]  /*4f10*/  IMAD.HI.U32 R6, R5, R36, RZ ;  /* 0x0000002405067227 */ /* 0x000fe600078e00ff */
[----:B------:R-:W-:Y:S01]  /*4f20*/  ISETP.GE.OR P0, PT, R3, R4, P0 ;  /* 0x000000040300720c */ /* 0x000fe20000706670 */
[----:B------:R-:W-:Y:S01]  /*4f30*/  IMAD.MOV R4, RZ, RZ, -R3 ;  /* 0x000000ffff047224 */ /* 0x000fe200078e0a03 */
[-C--:B------:R-:W-:Y:S03]  /*4f40*/  SHF.R.U32.HI R6, RZ, R37.reuse, R6 ;  /* 0x00000025ff067219 */ /* 0x080fe60000011606 */
[----:B------:R-:W-:Y:S01]  /*4f50*/  IMAD R45, R42, R4, R45 ;  /* 0x000000042a2d7224 */ /* 0x000fe200078e022d */
[----:B------:R-:W-:Y:S05]  /*4f60*/  SEL R15, R5, R6, !P2 ;  /* 0x00000006050f7207 */ /* 0x000fea0005000000 */
[----:B------:R-:W-:Y:S02]  /*4f70*/  IMAD.MOV R6, RZ, RZ, -R15 ;  /* 0x000000ffff067224 */ /* 0x000fe400078e0a0f */
[C---:B------:R-:W-:Y:S04]  /*4f80*/  @!P0 IMAD.HI.U32 R2, R3.reuse, R36, RZ ;  /* 0x0000002403028227 */ /* 0x040fe800078e00ff */
[----:B------:R-:W-:Y:S01]  /*4f90*/  IMAD R6, R40, R6, R5 ;  /* 0x0000000628067224 */ /* 0x000fe200078e0205 */
[----:B------:R-:W-:Y:S04]  /*4fa0*/  @!P0 SHF.R.U32.HI R2, RZ, R37, R2 ;  /* 0x00000025ff028219 */ /* 0x000fe80000011602 */
[----:B------:R-:W-:Y:S02]  /*4fb0*/  @!P0 SEL R0, R3, R2, !P2 ;  /* 0x0000000203008207 */ /* 0x000fe40005000000 */
[----:B------:R-:W-:Y:S02]  /*4fc0*/  IADD3 R2, PT, PT, -R5, RZ, RZ ;  /* 0x000000ff05027210 */ /* 0x000fe40007ffe1ff */
[----:B------:R-:W-:Y:S01]  /*4fd0*/  @!P0 IADD3 R8, PT, PT, R15, -R0, RZ ;  /* 0x800000000f088210 */ /* 0x000fe20007ffe0ff */
[----:B------:R-:W-:Y:S02]  /*4fe0*/  @!P0 IMAD R0, R7, R6, R0 ;  /* 0x0000000607008224 */ /* 0x000fe400078e0200 */
[----:B------:R-:W-:Y:S02]  /*4ff0*/  IMAD R43, R38, R2, R43 ;  /* 0x00000002262b7224 */ /* 0x000fe400078e022b */
[----:B------:R-:W-:Y:S02]  /*5000*/  @!P0 IMAD R5, R8, R40, R3 ;  /* 0x0000002808058224 */ /* 0x000fe400078e0203 */
[----:B------:R-:W-:Y:S04]  /*5010*/  @!P0 IMAD.MOV.U32 R3, RZ, RZ, R0 ;  /* 0x000000ffff038224 */ /* 0x000fe800078e0000 */
[----:B------:R-:W-:Y:S02]  /*5020*/  IMAD R45, R3, R42, R45 ;  /* 0x0000002a032d7224 */ /* 0x000fe400078e022d */
[----:B------:R-:W-:Y:S07]  /*5030*/  IMAD R43, R5, R38, R43 ;  /* 0x00000026052b7224 */ /* 0x000fee00078e022b */
.L_x_84:
[----:B-1----:R-:W-:Y:S01]  /*5040*/  @!P1 ISETP.NE.AND P0, PT, R10, 0x1, PT ;  /* 0x000000010a00980c */ /* 0x002fe20003f05270 */
[----:B------:R-:W-:Y:S01]  /*5050*/  @!P1 IMAD.HI.U32 R0, R45, R12, RZ ;  /* 0x0000000c2d009227 */ /* 0x000fe200078e00ff */
[----:B------:R-:W-:Y:S01]  /*5060*/  @!P1 ISETP.NE.AND P2, PT, R9, 0x1, PT ;  /* 0x000000010900980c */ /* 0x000fe20003f45270 */
[----:B------:R-:W-:Y:S01]  /*5070*/  ULOP3.LUT UP0, URZ, UR48, 0x1b0, URZ, 0xc0, !UPT ;  /* 0x000001b030ff7892 */ /* 0x000fe2000f80c0ff */
[----:B------:R-:W-:Y:S01]  /*5080*/  R2UR UR42, R21 ;  /* 0x00000000152a72ca */ /* 0x000fe200000e0000 */
[----:B------:R-:W-:Y:S01]  /*5090*/  @!P1 IMAD.HI.U32 R3, R43, R11, RZ ;  /* 0x0000000b2b039227 */ /* 0x000fe200078e00ff */
[----:B------:R-:W-:Y:S02]  /*50a0*/  @!P1 SHF.R.U32.HI R0, RZ, R13, R0 ;  /* 0x0000000dff009219 */ /* 0x000fe40000011600 */
[----:B------:R-:W-:Y:S01]  /*50b0*/  R2UR UR41, R20 ;  /* 0x00000000142972ca */ /* 0x000fe200000e0000 */
[----:B------:R-:W-:Y:S01]  /*50c0*/  VIADD R112, R112, 0x1 ;  /* 0x0000000170707836 */ /* 0x000fe20000000000 */
[----:B------:R-:W-:Y:S02]  /*50d0*/  @!P1 SHF.R.U32.HI R2, RZ, R14, R3 ;  /* 0x0000000eff029219 */ /* 0x000fe40000011603 */
[----:B------:R-:W-:Y:S02]  /*50e0*/  @!P1 SEL R3, R45, R0, !P2 ;  /* 0x000000002d039207 */ /* 0x000fe40005000000 */
[----:B------:R-:W-:Y:S02]  /*50f0*/  @!P1 SEL R2, R43, R2, !P0 ;  /* 0x000000022b029207 */ /* 0x000fe40004000000 */
[----:B------:R-:W-:Y:S01]  /*5100*/  @P4 SHF.R.U32.HI R103, RZ, 0x10, R17 ;  /* 0x00000010ff674819 */ /* 0x000fe20000011611 */
[----:B------:R-:W-:Y:S02]  /*5110*/  USHF.L.U32 UR42, UR42, 0x6, URZ ;  /* 0x000000062a2a7899 */ /* 0x000fe400080006ff */
[----:B------:R-:W-:Y:S02]  /*5120*/  @!P1 IMAD.IADD R0, R2, 0x1, -R3 ;  /* 0x0000000102009824 */ /* 0x000fe400078e0a03 */
[----:B------:R-:W-:Y:S01]  /*5130*/  @!P1 IMAD.IADD R2, R3, 0x1, -R2 ;  /* 0x0000000103029824 */ /* 0x000fe200078e0a02 */
[----:B------:R-:W-:Y:S01]  /*5140*/  USHF.L.U32 UR41, UR41, 0x7, URZ ;  /* 0x0000000729297899 */ /* 0x000fe200080006ff */
[----:B------:R-:W-:Y:S02]  /*5150*/  @!P1 IMAD R45, R0, R9, R45 ;  /* 0x00000009002d9224 */ /* 0x000fe400078e022d */
[----:B------:R-:W-:Y:S01]  /*5160*/  @!P1 IMAD R43, R2, R10, R43 ;  /* 0x0000000a022b9224 */ /* 0x000fe200078e022b */
[----:B------:R-:W-:Y:S08]  /*5170*/  BRA.U !UP0, `(.L_x_85) ;  /* 0x0000000108407547 */ /* 0x000ff0000b800000 */
[----:B------:R-:W1:Y:S01]  /*5180*/  LDCU.64 UR8, c[0x4][0x80] ;  /* 0x01001000ff0877ac */ /* 0x000e620008000a00 */
[----:B------:R-:W-:Y:S01]  /*5190*/  MOV R3, 0x0 ;  /* 0x0000000000037802 */ /* 0x000fe20000000f00 */
[----:B------:R-:W-:Y:S02]  /*51a0*/  HFMA2 R12, -RZ, RZ, 0, 5.9604644775390625e-08 ;  /* 0x00000001ff0c7431 */ /* 0x000fe400000001ff */
[----:B------:R-:W-:Y:S02]  /*51b0*/  IMAD.MOV.U32 R8, RZ, RZ, 0x70 ;  /* 0x00000070ff087424 */ /* 0x000fe400078e00ff */
[----:B------:R-:W-:Y:S01]  /*51c0*/  IMAD.MOV.U32 R13, RZ, RZ, RZ ;  /* 0x000000ffff0d7224 */ /* 0x000fe200078e00ff */
[----:B------:R-:W2:Y:S01]  /*51d0*/  LDCU.64 UR6, c[0x4][0x88] ;  /* 0x01001100ff0677ac */ /* 0x000ea20008000a00 */
[----:B------:R-:W3:Y:S01]  /*51e0*/  LDC.64 R2, c[0x4][R3] ;  /* 0x0100000003027b82 */ /* 0x000ee20000000a00 */
[----:B------:R-:W4:Y:S01]  /*51f0*/  LDCU.64 UR4, c[0x4][0x8] ;  /* 0x01000100ff0477ac */ /* 0x000f220008000a00 */
[----:B-1----:R-:W-:Y:S01]  /*5200*/  MOV R5, UR9 ;  /* 0x0000000900057c02 */ /* 0x002fe20008000f00 */
[----:B------:R-:W-:Y:S01]  /*5210*/  IMAD.U32 R4, RZ, RZ, UR8 ;  /* 0x00000008ff047e24 */ /* 0x000fe2000f8e00ff */
[----:B--2---:R-:W-:Y:S01]  /*5220*/  MOV R7, UR7 ;  /* 0x0000000700077c02 */ /* 0x004fe20008000f00 */
[----:B------:R-:W-:Y:S01]  /*5230*/  IMAD.U32 R6, RZ, RZ, UR6 ;  /* 0x00000006ff067e24 */ /* 0x000fe2000f8e00ff */
[----:B----4-:R-:W-:Y:S01]  /*5240*/  MOV R11, UR5 ;  /* 0x00000005000b7c02 */ /* 0x010fe20008000f00 */
[----:B------:R-:W-:Y:S02]  /*5250*/  IMAD.U32 R10, RZ, RZ, UR4 ;  /* 0x00000004ff0a7e24 */ /* 0x000fe4000f8e00ff */
[----:B------:R-:W-:Y:S07]  /*5260*/  LEPC R20, `(.L_x_85) ;  /* 0x000000001014794e */ /* 0x000fee0000000000 */
[----:B---3-5:R-:W-:Y:S05]  /*5270*/  CALL.ABS.NOINC R2 ;  /* 0x0000000002007343 */ /* 0x028fea0003c00000 */
.L_x_85:
[----:B------:R-:W-:Y:S01]  /*5280*/  LOP3.LUT P0, RZ, R109, 0x1b0, RZ, 0xc0, !PT ;  /* 0x000001b06dff7812 */ /* 0x000fe2000780c0ff */
[----:B------:R-:W-:Y:S11]  /*5290*/  BSSY.RECONVERGENT B6, `(.L_x_86) ;  /* 0x0000013000067945 */ /* 0x000ff60003800200 */
[----:B------:R-:W-:Y:S01]  /*52a0*/  @!UPT UIADD3 URZ, UPT, UPT, URZ, URZ, URZ ;  /* 0x000000fffffff290 */ /* 0x000fe2000fffe0ff */
[----:B------:R-:W-:Y:S05]  /*52b0*/  @!P0 BRA `(.L_x_87) ;  /* 0x0000000000408947 */ /* 0x000fea0003800000 */
        /* <DEDUP_REMOVED lines=16> */
.L_x_87:
[----:B------:R-:W-:Y:S05]  /*53c0*/  BSYNC.RECONVERGENT B6 ;  /* 0x0000000000067941 */ /* 0x000fea0003800200 */
.L_x_86:
[----:B------:R-:W-:Y:S01]  /*53d0*/  ISETP.NE.U32.AND P4, PT, R90, RZ, PT ;  /* 0x000000ff5a00720c */ /* 0x000fe20003f85070 */
[----:B------:R-:W-:Y:S01]  /*53e0*/  UISETP.NE.AND UP2, UPT, UR50, URZ, UPT ;  /* 0x000000ff3200728c */ /* 0x000fe2000bf45270 */
[----:B------:R-:W-:Y:S01]  /*53f0*/  ISETP.NE.U32.AND P2, PT, RZ, UR38, PT ;  /* 0x00000026ff007c0c */ /* 0x000fe2000bf45070 */
[----:B------:R-:W-:Y:S01]  /*5400*/  UISETP.NE.U32.AND UP1, UPT, UR44, URZ, UPT ;  /* 0x000000ff2c00728c */ /* 0x000fe2000bf25070 */
[----:B------:R-:W-:Y:S01]  /*5410*/  ISETP.NE.AND.EX P4, PT, R91, RZ, PT, P4 ;  /* 0x000000ff5b00720c */ /* 0x000fe20003f85340 */
[----:B------:R-:W-:Y:S01]  /*5420*/  UPLOP3.LUT UP0, UPT, UPT, UPT, UPT, 0x40, 0x4 ;  /* 0x000000000004789c */ /* 0x000fe20003f0e870 */
[----:B------:R-:W-:Y:S01]  /*5430*/  ISETP.NE.AND.EX P2, PT, RZ, UR39, PT, P2 ;  /* 0x00000027ff007c0c */ /* 0x000fe2000bf45320 */
[----:B------:R-:W-:Y:S01]  /*5440*/  UISETP.NE.AND.EX UP1, UPT, UR45, URZ, UPT, UP1 ;  /* 0x000000ff2d00728c */ /* 0x000fe2000bf25310 */
[----:B------:R-:W-:Y:S04]  /*5450*/  PLOP3.LUT P1, PT, PT, PT, UP2, 0x80, 0x8 ;  /* 0x000000000008781c */ /* 0x000fe80003f2f028 */
[----:B------:R-:W-:Y:S06]  /*5460*/  @UP2 UPLOP3.LUT UP0, UPT, UPT, UPT, UP1, 0x80, 0x8 ;  /* 0x000000000008289c */ /* 0x000fec0003f0f010 */
[----:B------:R-:W-:Y:S01]  /*5470*/  PLOP3.LUT P0, PT, PT, PT, UP0, 0x80, 0x8 ;  /* 0x000000000008781c */ /* 0x000fe20003f0f008 */
[----:B------:R-:W-:Y:S01]  /*5480*/  @!UPT UIADD3 URZ, UPT, UPT, URZ, URZ, URZ ;  /* 0x000000fffffff290 */ /* 0x000fe2000fffe0ff */
[----:B------:R-:W-:Y:S11]  /*5490*/  BRA.U !UP1, `(.L_x_88) ;  /* 0x0000000109387547 */ /* 0x000ff6000b800000 */
[----:B------:R-:W-:Y:S01]  /*54a0*/  UISETP.NE.U32.AND UP0, UPT, UR38, URZ, UPT ;  /* 0x000000ff2600728c */ /* 0x000fe2000bf05070 */
[----:B------:R-:W-:Y:S02]  /*54b0*/  HFMA2 R0, -RZ, RZ, 0, 5.9604644775390625e-08 ;  /* 0x00000001ff007431 */ /* 0x000fe400000001ff */
[----:B------:R-:W-:Y:S01]  /*54c0*/  IMAD.MOV.U32 R95, RZ, RZ, 0x1 ;  /* 0x00000001ff5f7424 */ /* 0x000fe200078e00ff */
[----:B------:R-:W-:Y:S06]  /*54d0*/  UISETP.NE.AND.EX UP0, UPT, UR39, URZ, UPT, UP0 ;  /* 0x000000ff2700728c */ /* 0x000fec000bf05300 */
[----:B------:R-:W-:Y:S05]  /*54e0*/  PLOP3.LUT P3, PT, PT, PT, UP0, 0x80, 0x8 ;  /* 0x000000000008781c */ /* 0x000fea0003f6f008 */
[----:B------:R-:W1:Y:S01]  /*54f0*/  @UP0 LDCU.64 UR6, c[0x0][0x888] ;  /* 0x00011100ff0607ac */ /* 0x000e620008000a00 */
[----:B------:R-:W-:Y:S07]  /*5500*/  @UP0 UIMAD UR4, UR36, UR44, URZ ;  /* 0x0000002c240402a4 */ /* 0x000fee000f8e02ff */
[----:B------:R-:W-:Y:S01]  /*5510*/  @!P3 PRMT R95, R0, 0x7610, R95 ;  /* 0x00007610005fb816 */ /* 0x000fe2000000005f */
[----:B-1----:R-:W-:Y:S03]  /*5520*/  @UP0 UIMAD.WIDE UR6, UR4, 0x4, UR6 ;  /* 0x00000004040608a5 */ /* 0x002fe6000f8e0206 */
[----:B------:R-:W1:Y:S03]  /*5530*/  @!UP0 LDCU UR4, c[0x0][0x880] ;  /* 0x00011000ff0487ac */ /* 0x000e660008000800 */
[----:B------:R-:W-:Y:S01]  /*5540*/  IMAD.U32 R2, RZ, RZ, UR6 ;  /* 0x00000006ff027e24 */ /* 0x000fe2000f8e00ff */
[----:B------:R-:W-:Y:S05]  /*5550*/  MOV R3, UR7 ;  /* 0x0000000700037c02 */ /* 0x000fea0008000f00 */
[----:B-----5:R2:W5:Y:S02]  /*5560*/  @P3 LDG.E R49, desc[UR46][R2.64] ;  /* 0x0000002e02313981 */ /* 0x020564000c1e1900 */
[----:B-12---:R-:W-:Y:S02]  /*5570*/  @!P3 IMAD.U32 R49, RZ, RZ, UR4 ;  /* 0x00000004ff31be24 */ /* 0x006fe4000f8e00ff */
.L_x_88:
[----:B------:R-:W-:Y:S05]  /*5580*/  @!P4 BRA `(.L_x_89) ;  /* 0x000000000020c947 */ /* 0x000fea0003800000 */
[----:B------:R-:W-:Y:S04]  /*5590*/  ISETP.NE.U32.AND P3, PT, R88, RZ, PT ;  /* 0x000000ff5800720c */ /* 0x000fe80003f65070 */
[----:B------:R-:W-:Y:S11]  /*55a0*/  ISETP.NE.AND.EX P3, PT, R89, RZ, PT, P3 ;  /* 0x000000ff5900720c */ /* 0x000ff60003f65330 */
[----:B------:R-:W-:Y:S02]  /*55b0*/  @!UPT UIADD3 URZ, UPT, UPT, URZ, URZ, URZ ;  /* 0x000000fffffff290 */ /* 0x000fe4000fffe0ff */
[----:B------:R-:W1:Y:S01]  /*55c0*/  @P3 LDC.64 R2, c[0x0][0x8a8] ;  /* 0x00022a00ff023b82 */ /* 0x000e620000000a00 */
[----:B------:R-:W-:Y:S04]  /*55d0*/  @P3 IMAD R0, R90, UR36, RZ ;  /* 0x000000245a003c24 */ /* 0x000fe8000f8e02ff */
[----:B-1----:R-:W-:Y:S05]  /*55e0*/  @P3 IMAD.WIDE R2, R0, 0x4, R2 ;  /* 0x0000000400023825 */ /* 0x002fea00078e0202 */
[----:B-----5:R1:W5:Y:S02]  /*55f0*/  @P3 LDG.E R47, desc[UR46][R2.64] ;  /* 0x0000002e022f3981 */ /* 0x020364000c1e1900 */
[----:B-1----:R-:W2:Y:S02]  /*5600*/  @!P3 LDC R47, c[0x0][0x8a0] ;  /* 0x00022800ff2fbb82 */ /* 0x002ea40000000800 */
.L_x_89:
[----:B-----5:R-:W-:Y:S01]  /*5610*/  FSETP.NEU.AND P4, PT, R49, RZ, PT ;  /* 0x000000ff3100720b */ /* 0x020fe20003f8d000 */
[----:B------:R-:W-:Y:S01]  /*5620*/  BSSY B1, `(.L_x_90) ;  /* 0x0000042000017945 */ /* 0x000fe20003800000 */
[----:B------:R-:W-:Y:S01]  /*5630*/  SEL R7, RZ, 0xffffffff, P2 ;  /* 0xffffffffff077807 */ /* 0x000fe20001000000 */
[----:B------:R-:W-:Y:S01]  /*5640*/  IMAD.MOV.U32 R115, RZ, RZ, 0x1 ;  /* 0x00000001ff737424 */ /* 0x000fe200078e00ff */
[----:B------:R-:W-:Y:S02]  /*5650*/  LOP3.LUT P3, RZ, R95, 0xff, RZ, 0xc0, !PT ;  /* 0x000000ff5fff7812 */ /* 0x000fe4000786c0ff */
[----:B------:R-:W-:Y:S02]  /*5660*/  CS2R R86, SRZ ;  /* 0x0000000000567805 */ /* 0x000fe4000001ff00 */
[----:B------:R-:W-:Y:S02]  /*5670*/  @P1 SEL R4, RZ, 0xffffffff, P4 ;  /* 0xffffffffff041807 */ /* 0x000fe40002000000 */
[----:B------:R-:W-:Y:S02]  /*5680*/  CS2R R84, SRZ ;  /* 0x0000000000547805 */ /* 0x000fe4000001ff00 */
[----:B------:R-:W-:Y:S02]  /*5690*/  LEA R0, R105, UR49, 0x3 ;  /* 0x0000003169007c11 */ /* 0x000fe4000f8e18ff */
[----:B------:R-:W-:Y:S02]  /*56a0*/  CS2R R82, SRZ ;  /* 0x0000000000527805 */ /* 0x000fe4000001ff00 */
[----:B------:R-:W-:Y:S02]  /*56b0*/  @P0 SEL R4, R7, R4, !P3 ;  /* 0x0000000407040207 */ /* 0x000fe40005800000 */
[----:B------:R-:W-:Y:S02]  /*56c0*/  CS2R R80, SRZ ;  /* 0x0000000000507805 */ /* 0x000fe4000001ff00 */
[----:B------:R-:W-:Y:S02]  /*56d0*/  LEA R113, R44, UR49, 0x3 ;  /* 0x000000312c717c11 */ /* 0x000fe4000f8e18ff */
[----:B------:R-:W-:Y:S02]  /*56e0*/  @P1 LOP3.LUT R4, R4, 0x1, RZ, 0xc0, !PT ;  /* 0x0000000104041812 */ /* 0x000fe400078ec0ff */
[----:B------:R-:W-:Y:S02]  /*56f0*/  SHF.L.U32 R2, R107, 0x1f, RZ ;  /* 0x0000001f6b027819 */ /* 0x000fe400000006ff */
[----:B------:R-:W-:Y:S02]  /*5700*/  ISETP.NE.U32.OR P6, PT, R4, 0x1, !P1 ;  /* 0x000000010400780c */ /* 0x000fe40004fc5470 */
[----:B------:R-:W-:Y:S02]  /*5710*/  PLOP3.LUT P2, PT, PT, PT, UP1, 0x80, 0x8 ;  /* 0x000000000008781c */ /* 0x000fe40003f4f018 */
[----:B------:R-:W-:Y:S02]  /*5720*/  LEA.HI R5, R44, R44, RZ, 0x1 ;  /* 0x0000002c2c057211 */ /* 0x000fe400078f08ff */
[----:B------:R-:W-:Y:S02]  /*5730*/  SEL R4, RZ, 0xffffffff, P4 ;  /* 0xffffffffff047807 */ /* 0x000fe40002000000 */
[----:B------:R-:W-:Y:S01]  /*5740*/  P2R R114, PR, RZ, 0x40 ;  /* 0x00000040ff727803 */ /* 0x000fe20000000000 */
[C---:B------:R-:W-:Y:S01]  /*5750*/  IMAD.SHL.U32 R3, R5.reuse, 0x40, RZ ;  /* 0x0000004005037824 */ /* 0x040fe200078e00ff */
[----:B------:R-:W-:Y:S03]  /*5760*/  LOP3.LUT R5, R5, 0xffe, RZ, 0xc0, !PT ;  /* 0x00000ffe05057812 */ /* 0x000fe600078ec0ff */
[----:B------:R-:W-:Y:S02]  /*5770*/  @P6 SHF.L.U32 R9, R104, 0x1f, RZ ;  /* 0x0000001f68096819 */ /* 0x000fe400000006ff */
[----:B------:R-:W-:Y:S01]  /*5780*/  @P2 SEL R4, R7, R4, !P3 ;  /* 0x0000000407042207 */ /* 0x000fe20005800000 */
[----:B------:R-:W-:Y:S01]  /*5790*/  IMAD.IADD R48, R44, 0x1, -R5 ;  /* 0x000000012c307824 */ /* 0x000fe200078e0a05 */
[----:B------:R-:W1:Y:S01]  /*57a0*/  @P6 SYNCS.PHASECHK.TRANS64.TRYWAIT P1, [R0+URZ+0x80], R9 ;  /* 0x00008009000065a7 */ /* 0x000e6200080211ff */
[----:B------:R-:W-:Y:S02]  /*57b0*/  LOP3.LUT R3, R3, 0xffffff80, RZ, 0xc0, !PT ;  /* 0xffffff8003037812 */ /* 0x000fe400078ec0ff */
[----:B------:R-:W-:Y:S03]  /*57c0*/  LOP3.LUT R4, R4, 0x1, RZ, 0xc0, !PT ;  /* 0x0000000104047812 */ /* 0x000fe600078ec0ff */
[----:B------:R-:W-:Y:S01]  /*57d0*/  IMAD.IADD R3, R46, 0x1, R3 ;  /* 0x000000012e037824 */ /* 0x000fe200078e0203 */
[----:B------:R-:W-:Y:S03]  /*57e0*/  ISETP.NE.U32.AND P5, PT, R4, 0x1, PT ;  /* 0x000000010400780c */ /* 0x000fe60003fa5070 */
[----:B------:R-:W-:Y:S01]  /*57f0*/  IMAD R48, R48, 0x100000, R3 ;  /* 0x0010000030307824 */ /* 0x000fe200078e0203 */
[----:B------:R-:W-:Y:S01]  /*5800*/  P2R R124, PR, RZ, 0x20 ;  /* 0x00000020ff7c7803 */ /* 0x000fe20000000000 */
[----:B------:R3:W4:Y:S01]  /*5810*/  SYNCS.PHASECHK.TRANS64.TRYWAIT P0, [R113+URZ+0xd0], R2 ;  /* 0x0000d002710075a7 */ /* 0x00072200080011ff */
[----:B-1----:R-:W-:Y:S01]  /*5820*/  @P6 SEL R115, RZ, 0x1, !P1 ;  /* 0x00000001ff736807 */ /* 0x002fe20004800000 */
[----:B---3--:R-:W-:Y:S06]  /*5830*/  @!P6 BRA `(.L_x_91) ;  /* 0x000000000080e947 */ /* 0x008fec0003800000 */
[----:B------:R-:W-:Y:S01]  /*5840*/  @P5 IMAD R5, R105, 0x1000, R100 ;  /* 0x0000100069055824 */ /* 0x000fe200078e0264 */
[----:B------:R-:W-:Y:S01]  /*5850*/  ISETP.NE.AND P1, PT, R115, RZ, PT ;  /* 0x000000ff7300720c */ /* 0x000fe20003f25270 */
[----:B------:R-:W-:Y:S01]  /*5860*/  BSSY B0, `(.L_x_92) ;  /* 0x000000b000007945 */ /* 0x000fe20003800000 */
[----:B------:R-:W-:Y:S01]  /*5870*/  CS2R R82, SRZ ;  /* 0x0000000000527805 */ /* 0x000fe2000001ff00 */
[----:B------:R-:W-:Y:S01]  /*5880*/  @P5 VIADD R4, R5, UR49 ;  /* 0x0000003105045c36 */ /* 0x000fe20008000000 */
[----:B------:R-:W-:Y:S02]  /*5890*/  CS2R R80, SRZ ;  /* 0x0000000000507805 */ /* 0x000fe4000001ff00 */
[----:B------:R-:W-:Y:S02]  /*58a0*/  CS2R R86, SRZ ;  /* 0x0000000000567805 */ /* 0x000fe4000001ff00 */
[----:B------:R-:W-:Y:S01]  /*58b0*/  CS2R R84, SRZ ;  /* 0x0000000000547805 */ /* 0x000fe2000001ff00 */
[----:B------:R-:W-:Y:S04]  /*58c0*/  @P5 IMAD R4, R108, -0x10, R4 ;  /* 0xfffffff06c045824 */ /* 0x000fe800078e0204 */
[----:B------:R-:W-:Y:S05]  /*58d0*/  @P1 BRA `(.L_x_93) ;  /* 0x00000000000c1947 */ /* 0x000fea0003800000 */
[----:B------:R-:W-:Y:S04]  /*58e0*/  SHF.L.U32 R3, R104, 0x1f, RZ ;  /* 0x0000001f68037819 */ /* 0x000fe800000006ff */
[----:B------:R-:W1:Y:S02]  /*58f0*/  SYNCS.PHASECHK.TRANS64.TRYWAIT P1, [R0+URZ+0x80], R3 ;  /* 0x00008003000075a7 */ /* 0x000e6400080211ff */
[----:B-1----:R-:W-:Y:S05]  /*5900*/  @!P1 BRA `(.L_x_94) ;  /* 0x0000002400509947 */ /* 0x002fea0003800000 */
.L_x_93:
[----:B------:R-:W-:Y:S05]  /*5910*/  BSYNC B0 ;  /* 0x0000000000007941 */ /* 0x000fea0003800000 */
.L_x_92:
[----:B------:R-:W-:Y:S01]  /*5920*/  ISETP.NE.AND P1, PT, R124, RZ, PT ;  /* 0x000000ff7c00720c */ /* 0x000fe20003f25270 */
[----:B-1----:R-:W-:Y:S02]  /*5930*/  VIADD R3, R0, 0x90 ;  /* 0x0000009000037836 */ /* 0x002fe40000000000 */
[----:B------:R-:W-:Y:S02]  /*5940*/  IMAD.U32 R0, RZ, RZ, UR37 ;  /* 0x00000025ff007e24 */ /* 0x000fe4000f8e00ff */
[----:B------:R-:W-:Y:S03]  /*5950*/  VIADD R105, R105, 0x1 ;  /* 0x0000000169697836 */ /* 0x000fe60000000000 */
[----:B------:R-:W-:Y:S05]  /*5960*/  PRMT R0, R0, 0x654, R3 ;  /* 0x0000065400007816 */ /* 0x000fea0000000003 */
[----:B------:R1:W3:Y:S04]  /*5970*/  @P1 LDS.128 R80, [R5+UR49+0x200] ;  /* 0x0002003105501984 */ /* 0x0002e80008000c00 */
[----:B------:R1:W1:Y:S01]  /*5980*/  @P1 LDS.128 R84, [R4+0x210] ;  /* 0x0002100004541984 */ /* 0x0002620000000c00 */
[C---:B------:R-:W-:Y:S01]  /*5990*/  ISETP.NE.AND P1, PT, R105.reuse, 0x2, PT ;  /* 0x000000026900780c */ /* 0x040fe20003f25270 */
[----:B------:R-:W-:Y:S01]  /*59a0*/  @!PT LDS RZ, [RZ] ;  /* 0x00000000fffff984 */ /* 0x000fe20000000800 */
[----:B------:R-:W-:Y:S01]  /*59b0*/  @!PT LDS RZ, [RZ] ;  /* 0x00000000fffff984 */ /* 0x000fe20000000800 */
[----:B------:R-:W-:Y:S01]  /*59c0*/  @!PT LDS RZ, [RZ] ;  /* 0x00000000fffff984 */ /* 0x000fe20000000800 */
[----:B------:R-:W-:Y:S01]  /*59d0*/  @!PT LDS RZ, [RZ] ;  /* 0x00000000fffff984 */ /* 0x000fe20000000800 */
[----:B------:R5:W-:Y:S06]  /*59e0*/  MEMBAR.ALL.CTA ;  /* 0x0000000000007992 */ /* 0x000bec0000008000 */
[----:B-----5:R-:W5:Y:S01]  /*59f0*/  FENCE.VIEW.ASYNC.S ;  /* 0x00000000000073c6 */ /* 0x020f620000000000 */
[----:B------:R-:W-:Y:S02]  /*5a00*/  SEL R3, RZ, 0x1, P1 ;  /* 0x00000001ff037807 */ /* 0x000fe40000800000 */
[----:B------:R-:W-:Y:S02]  /*5a10*/  SEL R105, R105, RZ, P1 ;  /* 0x000000ff69697207 */ /* 0x000fe40000800000 */
[----:B------:R-:W-:Y:S01]  /*5a20*/  LOP3.LUT R104, R104, R3, RZ, 0x3c, !PT ;  /* 0x0000000368687212 */ /* 0x000fe200078e3cff */
[----:B-----5:R1:W-:Y:S06]  /*5a30*/  SYNCS.ARRIVE.TRANS64.RED.A1T0 RZ, [R0+URZ], RZ ;  /* 0x000000ff00ff79a7 */ /* 0x0203ec00081004ff */
.L_x_91:
[----:B------:R-:W-:Y:S05]  /*5a40*/  BSYNC B1 ;  /* 0x0000000000017941 */ /* 0x000fea0003800000 */
.L_x_90:
[----:B-1----:R-:W-:Y:S04]  /*5a50*/  SHF.R.U32.HI R0, RZ, 0x15, R48 ;  /* 0x00000015ff007819 */ /* 0x002fe80000011630 */
[----:B------:R-:W-:Y:S01]  /*5a60*/  LOP3.LUT P1, RZ, R0, 0x3, R101, 0x48, !PT ;  /* 0x0000000300ff7812 */ /* 0x000fe20007824865 */
[----:B------:R-:W-:Y:S01]  /*5a70*/  @!UPT UIADD3 URZ, UPT, UPT, URZ, URZ, URZ ;  /* 0x000000fffffff290 */ /* 0x000fe2000fffe0ff */
[----:B----4-:R-:W-:Y:S11]  /*5a80*/  @P0 BRA `(.L_x_95) ;  /* 0x0000000000080947 */ /* 0x010ff60003800000 */
[----:B------:R-:W1:Y:S02]  /*5a90*/  SYNCS.PHASECHK.TRANS64.TRYWAIT P0, [R113+URZ+0xd0], R2 ;  /* 0x0000d002710075a7 */ /* 0x000e6400080011ff */
[----:B-1----:R-:W-:Y:S05]  /*5aa0*/  @!P0 BRA `(.L_x_96) ;  /* 0x0000002000fc8947 */ /* 0x002fea0003800000 */
.L_x_95:
[----:B------:R-:W-:Y:S05]  /*5ab0*/  @!P1 BRA `(.L_x_97) ;  /* 0x0000000000409947 */ /* 0x000fea0003800000 */
[----:B------:R-:W4:Y:S01]  /*5ac0*/  LDCU.64 UR8, c[0x4][0x70] ;  /* 0x01000e00ff0877ac */ /* 0x000f220008000a00 */
[----:B------:R-:W-:Y:S01]  /*5ad0*/  MOV R3, 0x0 ;  /* 0x0000000000037802 */ /* 0x000fe20000000f00 */
[----:B------:R-:W-:Y:S02]  /*5ae0*/  HFMA2 R12, -RZ, RZ, 0, 5.9604644775390625e-08 ;  /* 0x00000001ff0c7431 */ /* 0x000fe400000001ff */
[----:B------:R-:W-:Y:S02]  /*5af0*/  IMAD.MOV.U32 R8, RZ, RZ, 0x192 ;  /* 0x00000192ff087424 */ /* 0x000fe400078e00ff */
[----:B------:R-:W-:Y:S01]  /*5b00*/  IMAD.MOV.U32 R13, RZ, RZ, RZ ;  /* 0x000000ffff0d7224 */ /* 0x000fe200078e00ff */
[----:B------:R-:W5:Y:S01]  /*5b10*/  LDCU.64 UR6, c[0x4][0x78] ;  /* 0x01000f00ff0677ac */ /* 0x000f620008000a00 */
[----:B-1----:R-:W1:Y:S01]  /*5b20*/  LDC.64 R2, c[0x4][R3] ;  /* 0x0100000003027b82 */ /* 0x002e620000000a00 */
[----:B------:R-:W2:Y:S01]  /*5b30*/  LDCU.64 UR4, c[0x4][0x10] ;  /* 0x01000200ff0477ac */ /* 0x000ea20008000a00 */
[----:B----4-:R-:W-:Y:S01]  /*5b40*/  MOV R5, UR9 ;  /* 0x0000000900057c02 */ /* 0x010fe20008000f00 */
[----:B------:R-:W-:Y:S01]  /*5b50*/  IMAD.U32 R4, RZ, RZ, UR8 ;  /* 0x00000008ff047e24 */ /* 0x000fe2000f8e00ff */
[----:B-----5:R-:W-:Y:S01]  /*5b60*/  MOV R7, UR7 ;  /* 0x0000000700077c02 */ /* 0x020fe20008000f00 */
[----:B------:R-:W-:Y:S01]  /*5b70*/  IMAD.U32 R6, RZ, RZ, UR6 ;  /* 0x00000006ff067e24 */ /* 0x000fe2000f8e00ff */
[----:B--2---:R-:W-:Y:S01]  /*5b80*/  MOV R11, UR5 ;  /* 0x00000005000b7c02 */ /* 0x004fe20008000f00 */
[----:B------:R-:W-:Y:S02]  /*5b90*/  IMAD.U32 R10, RZ, RZ, UR4 ;  /* 0x00000004ff0a7e24 */ /* 0x000fe4000f8e00ff */
[----:B------:R-:W-:Y:S07]  /*5ba0*/  LEPC R20, `(.L_x_97) ;  /* 0x000000001014794e */ /* 0x000fee0000000000 */
[----:B-1-3--:R-:W-:Y:S05]  /*5bb0*/  CALL.ABS.NOINC R2 ;  /* 0x0000000002007343 */ /* 0x00afea0003c00000 */
.L_x_97:
[-C--:B---3--:R-:W-:Y:S01]  /*5bc0*/  F2FP.F16.E4M3.UNPACK_B R51, R80.reuse ;  /* 0x00000050ff33723e */ /* 0x088fe200020006ff */
[----:B------:R-:W-:Y:S05]  /*5bd0*/  WARPSYNC.ALL ;  /* 0x0000000000007948 */ /* 0x000fea0003800000 */
[----:B------:R-:W-:Y:S01]  /*5be0*/  R2UR UR4, R48 ;  /* 0x00000000300472ca */ /* 0x000fe200000e0000 */
[--C-:B------:R-:W-:Y:S01]  /*5bf0*/  HADD2.F32 R50, -RZ, R51.reuse.H0_H0 ;  /* 0x20000033ff327230 */ /* 0x100fe20000004100 */
[----:B------:R-:W-:Y:S01]  /*5c00*/  F2FP.F16.E4M3.UNPACK_B R53, R80.H1 ;  /* 0x00000050ff35723e */ /* 0x000fe200030006ff */
[----:B------:R-:W-:Y:S01]  /*5c10*/  HADD2.F32 R51, -RZ, R51.H1_H1 ;  /* 0x30000033ff337230 */ /* 0x000fe20000004100 */
[-C--:B------:R-:W-:Y:S01]  /*5c20*/  F2FP.F16.E4M3.UNPACK_B R55, R81.reuse ;  /* 0x00000051ff37723e */ /* 0x080fe200020006ff */
[----:B------:R-:W-:Y:S01]  /*5c30*/  BSSY.RECONVERGENT B0, `(.L_x_98) ;  /* 0x0000099000007945 */ /* 0x000fe20003800200 */
[----:B------:R-:W-:Y:S01]  /*5c40*/  F2FP.F16.E4M3.UNPACK_B R57, R81.H1 ;  /* 0x00000051ff39723e */ /* 0x000fe200030006ff */
[--C-:B------:R-:W-:Y:S01]  /*5c50*/  HADD2.F32 R52, -RZ, R53.reuse.H0_H0 ;  /* 0x20000035ff347230 */ /* 0x100fe20000004100 */
[-C--:B------:R-:W-:Y:S01]  /*5c60*/  F2FP.F16.E4M3.UNPACK_B R59, R82.reuse ;  /* 0x00000052ff3b723e */ /* 0x080fe200020006ff */
[----:B------:R-:W-:Y:S01]  /*5c70*/  HADD2.F32 R54, -RZ, R53.H1_H1 ;  /* 0x30000035ff367230 */ /* 0x000fe20000004100 */
[----:B------:R-:W-:Y:S01]  /*5c80*/  F2FP.F16.E4M3.UNPACK_B R61, R82.H1 ;  /* 0x00000052ff3d723e */ /* 0x000fe200030006ff */
[--C-:B------:R-:W-:Y:S01]  /*5c90*/  HADD2.F32 R53, -RZ, R55.reuse.H0_H0 ;  /* 0x20000037ff357230 */ /* 0x100fe20000004100 */
[-C--:B------:R-:W-:Y:S01]  /*5ca0*/  F2FP.F16.E4M3.UNPACK_B R63, R83.reuse ;  /* 0x00000053ff3f723e */ /* 0x080fe200020006ff */
[----:B------:R-:W-:Y:S01]  /*5cb0*/  LDTM.16dp32bit_t0_t15.x32 R4, tmem[UR4] ;  /* 0x00000004000479ee */ /* 0x000fe20008a80000 */
[----:B------:R-:W2:Y:S01]  /*5cc0*/  LDTM.16dp32bit_t16_t31.x32 R4, tmem[UR4+0x20] ;  /* 0x00002004000479ee */ /* 0x000ea20008aa0000 */
[----:B------:R-:W-:Y:S01]  /*5cd0*/  SHF.L.U32 R125, R102, 0x4, RZ ;  /* 0x00000004667d7819 */ /* 0x000fe200000006ff */
[----:B------:R-:W-:Y:S01]  /*5ce0*/  HADD2.F32 R56, -RZ, R55.H1_H1 ;  /* 0x30000037ff387230 */ /* 0x000fe20000004100 */
[----:B------:R-:W-:Y:S01]  /*5cf0*/  ISETP.NE.AND P6, PT, R114, RZ, PT ;  /* 0x000000ff7200720c */ /* 0x000fe20003fc5270 */
[----:B------:R-:W-:Y:S01]  /*5d00*/  HADD2.F32 R60, -RZ, R59.H1_H1 ;  /* 0x3000003bff3c7230 */ /* 0x000fe20000004100 */
[----:B------:R-:W-:Y:S01]  /*5d10*/  IADD3 R114, PT, PT, R100, UR49, RZ ;  /* 0x0000003164727c10 */ /* 0x000fe2000fffe0ff */
[----:B------:R-:W-:Y:S01]  /*5d20*/  HADD2.F32 R64, -RZ, R63.H1_H1 ;  /* 0x3000003fff407230 */ /* 0x000fe20000004100 */
[----:B------:R-:W-:Y:S01]  /*5d30*/  F2FP.F16.E4M3.UNPACK_B R65, R83.H1 ;  /* 0x00000053ff41723e */ /* 0x000fe200030006ff */
[--C-:B------:R-:W-:Y:S01]  /*5d40*/  HADD2.F32 R55, -RZ, R57.reuse.H0_H0 ;  /* 0x20000039ff377230 */ /* 0x100fe20000004100 */
[----:B------:R-:W-:Y:S01]  /*5d50*/  IADD3 R114, PT, PT, R114, R125, RZ ;  /* 0x0000007d72727210 */ /* 0x000fe20007ffe0ff */
[----:B------:R-:W-:Y:S01]  /*5d60*/  HADD2.F32 R58, -RZ, R57.H1_H1 ;  /* 0x30000039ff3a7230 */ /* 0x000fe20000004100 */
[-C--:B------:R-:W-:Y:S01]  /*5d70*/  F2FP.F16.E4M3.UNPACK_B R67, R84.reuse ;  /* 0x00000054ff43723e */ /* 0x080fe200020006ff */
[----:B------:R-:W-:Y:S01]  /*5d80*/  HADD2.F32 R57, -RZ, R59.H0_H0 ;  /* 0x2000003bff397230 */ /* 0x000fe20000004100 */
[----:B------:R-:W-:Y:S01]  /*5d90*/  F2FP.F16.E4M3.UNPACK_B R69, R84.H1 ;  /* 0x00000054ff45723e */ /* 0x000fe200030006ff */
[----:B------:R-:W-:Y:S01]  /*5da0*/  HADD2.F32 R59, -RZ, R61.H0_H0 ;  /* 0x2000003dff3b7230 */ /* 0x000fe20000004100 */
[-C--:B------:R-:W-:Y:S01]  /*5db0*/  F2FP.F16.E4M3.UNPACK_B R71, R85.reuse ;  /* 0x00000055ff47723e */ /* 0x080fe200020006ff */
[----:B------:R-:W-:Y:S01]  /*5dc0*/  HADD2.F32 R68, -RZ, R67.H1_H1 ;  /* 0x30000043ff447230 */ /* 0x000fe20000004100 */
[----:B------:R-:W-:Y:S01]  /*5dd0*/  F2FP.F16.E4M3.UNPACK_B R73, R85.H1 ;  /* 0x00000055ff49723e */ /* 0x000fe200030006ff */
[----:B------:R-:W-:Y:S01]  /*5de0*/  HADD2.F32 R62, -RZ, R61.H1_H1 ;  /* 0x3000003dff3e7230 */ /* 0x000fe20000004100 */
[-C--:B------:R-:W-:Y:S01]  /*5df0*/  F2FP.F16.E4M3.UNPACK_B R75, R86.reuse ;  /* 0x00000056ff4b723e */ /* 0x080fe200020006ff */
[----:B------:R-:W-:Y:S01]  /*5e00*/  HADD2.F32 R61, -RZ, R63.H0_H0 ;  /* 0x2000003fff3d7230 */ /* 0x000fe20000004100 */
[----:B------:R-:W-:Y:S01]  /*5e10*/  F2FP.F16.E4M3.UNPACK_B R77, R86.H1 ;  /* 0x00000056ff4d723e */ /* 0x000fe200030006ff */
[----:B------:R-:W-:Y:S01]  /*5e20*/  HADD2.F32 R72, -RZ, R71.H1_H1 ;  /* 0x30000047ff487230 */ /* 0x000fe20000004100 */
[----:B------:R-:W-:Y:S01]  /*5e30*/  F2FP.F16.E4M3.UNPACK_B R79, R87.H1 ;  /* 0x00000057ff4f723e */ /* 0x000fe200030006ff */
[C---:B--2---:R-:W-:Y:S01]  /*5e40*/  FMUL R0, R47.reuse, R4 ;  /* 0x000000042f007220 */ /* 0x044fe20000400000 */
[C---:B-1----:R-:W-:Y:S01]  /*5e50*/  FMUL R2, R47.reuse, R5 ;  /* 0x000000052f027220 */ /* 0x042fe20000400000 */
[C---:B------:R-:W-:Y:S01]  /*5e60*/  FMUL R4, R47.reuse, R8 ;  /* 0x000000082f047220 */ /* 0x040fe20000400000 */
[----:B------:R-:W-:Y:S01]  /*5e70*/  FMUL R5, R47, R9 ;  /* 0x000000092f057220 */ /* 0x000fe20000400000 */
[C---:B------:R-:W-:Y:S01]  /*5e80*/  FFMA R0, R49.reuse, R50, R0 ;  /* 0x0000003231007223 */ /* 0x040fe20000000000 */
[----:B------:R-:W-:Y:S01]  /*5e90*/  FFMA R2, R49, R51, R2 ;  /* 0x0000003331027223 */ /* 0x000fe20000000002 */
[C---:B------:R-:W-:Y:S01]  /*5ea0*/  FMUL R8, R47.reuse, R12 ;  /* 0x0000000c2f087220 */ /* 0x040fe20000400000 */
[C---:B------:R-:W-:Y:S01]  /*5eb0*/  FMUL R9, R47.reuse, R13 ;  /* 0x0000000d2f097220 */ /* 0x040fe20000400000 */
[C---:B------:R-:W-:Y:S01]  /*5ec0*/  FMUL R12, R47.reuse, R16 ;  /* 0x000000102f0c7220 */ /* 0x040fe20000400000 */
[C---:B------:R-:W-:Y:S01]  /*5ed0*/  FMUL R13, R47.reuse, R17 ;  /* 0x000000112f0d7220 */ /* 0x040fe20000400000 */
[C---:B------:R-:W-:Y:S01]  /*5ee0*/  FMUL R16, R47.reuse, R20 ;  /* 0x000000142f107220 */ /* 0x040fe20000400000 */
[C---:B------:R-:W-:Y:S01]  /*5ef0*/  FMUL R17, R47.reuse, R21 ;  /* 0x000000152f117220 */ /* 0x040fe20000400000 */
[C---:B------:R-:W-:Y:S01]  /*5f00*/  FMUL R20, R47.reuse, R24 ;  /* 0x000000182f147220 */ /* 0x040fe20000400000 */
[C---:B------:R-:W-:Y:S01]  /*5f10*/  FMUL R21, R47.reuse, R25 ;  /* 0x000000192f157220 */ /* 0x040fe20000400000 */
[----:B------:R-:W-:Y:S02]  /*5f20*/  HADD2.F32 R76, -RZ, R75.H1_H1 ;  /* 0x3000004bff4c7230 */ /* 0x000fe40000004100 */
[C---:B------:R-:W-:Y:S01]  /*5f30*/  FMUL R24, R47.reuse, R28 ;  /* 0x0000001c2f187220 */ /* 0x040fe20000400000 */
[C---:B------:R-:W-:Y:S01]  /*5f40*/  FMUL R25, R47.reuse, R29 ;  /* 0x0000001d2f197220 */ /* 0x040fe20000400000 */
[C---:B------:R-:W-:Y:S01]  /*5f50*/  FMUL R28, R47.reuse, R32 ;  /* 0x000000202f1c7220 */ /* 0x040fe20000400000 */
[C---:B------:R-:W-:Y:S01]  /*5f60*/  FMUL R29, R47.reuse, R33 ;  /* 0x000000212f1d7220 */ /* 0x040fe20000400000 */
[C---:B------:R-:W-:Y:S01]  /*5f70*/  FMUL R3, R47.reuse, R6 ;  /* 0x000000062f037220 */ /* 0x040fe20000400000 */
[C---:B------:R-:W-:Y:S01]  /*5f80*/  FMUL R7, R47.reuse, R7 ;  /* 0x000000072f077220 */ /* 0x040fe20000400000 */
[C---:B------:R-:W-:Y:S01]  /*5f90*/  FMUL R6, R47.reuse, R10 ;  /* 0x0000000a2f067220 */ /* 0x040fe20000400000 */
[----:B------:R-:W-:Y:S01]  /*5fa0*/  FMUL R11, R47, R11 ;  /* 0x0000000b2f0b7220 */ /* 0x000fe20000400000 */
[C---:B------:R-:W-:Y:S01]  /*5fb0*/  FFMA R3, R49.reuse, R52, R3 ;  /* 0x0000003431037223 */ /* 0x040fe20000000003 */
[C---:B------:R-:W-:Y:S01]  /*5fc0*/  FFMA R7, R49.reuse, R54, R7 ;  /* 0x0000003631077223 */ /* 0x040fe20000000007 */
[C---:B------:R-:W-:Y:S01]  /*5fd0*/  FFMA R4, R49.reuse, R53, R4 ;  /* 0x0000003531047223 */ /* 0x040fe20000000004 */
[----:B------:R-:W-:Y:S01]  /*5fe0*/  F2FP.F16.E4M3.UNPACK_B R50, R87 ;  /* 0x00000057ff32723e */ /* 0x000fe200020006ff */
[C---:B------:R-:W-:Y:S01]  /*5ff0*/  FFMA R5, R49.reuse, R56, R5 ;  /* 0x0000003831057223 */ /* 0x040fe20000000005 */
[----:B------:R-:W-:Y:S01]  /*6000*/  FFMA R6, R49, R55, R6 ;  /* 0x0000003731067223 */ /* 0x000fe20000000006 */
[----:B------:R-:W-:Y:S01]  /*6010*/  F2FP.SATFINITE.E4M3.F32.PACK_AB_MERGE_C R117, R7, R3, RZ ;  /* 0x000000030775723e */ /* 0x000fe200048070ff */
[C---:B------:R-:W-:Y:S01]  /*6020*/  FFMA R11, R49.reuse, R58, R11 ;  /* 0x0000003a310b7223 */ /* 0x040fe2000000000b */
[C---:B------:R-:W-:Y:S01]  /*6030*/  FFMA R8, R49.reuse, R57, R8 ;  /* 0x0000003931087223 */ /* 0x040fe20000000008 */
[----:B------:R-:W-:Y:S01]  /*6040*/  ISETP.NE.AND P0, PT, R110, RZ, PT ;  /* 0x000000ff6e00720c */ /* 0x000fe20003f05270 */
[----:B------:R-:W-:Y:S01]  /*6050*/  FFMA R9, R49, R60, R9 ;  /* 0x0000003c31097223 */ /* 0x000fe20000000009 */
[----:B------:R-:W-:Y:S01]  /*6060*/  F2FP.SATFINITE.E4M3.F32.PACK_AB_MERGE_C R116, R2, R0, R117 ;  /* 0x000000000274723e */ /* 0x000fe20004807075 */
[--C-:B------:R-:W-:Y:S01]  /*6070*/  HADD2.F32 R51, -RZ, R50.reuse.H0_H0 ;  /* 0x20000032ff337230 */ /* 0x100fe20000004100 */
[----:B------:R-:W-:Y:S01]  /*6080*/  F2FP.SATFINITE.E4M3.F32.PACK_AB_MERGE_C R117, R11, R6, RZ ;  /* 0x000000060b75723e */ /* 0x000fe200048070ff */
[----:B------:R-:W-:Y:S02]  /*6090*/  HADD2.F32 R50, -RZ, R50.H1_H1 ;  /* 0x30000032ff327230 */ /* 0x000fe40000004100 */
[C---:B------:R-:W-:Y:S01]  /*60a0*/  FMUL R10, R47.reuse, R14 ;  /* 0x0000000e2f0a7220 */ /* 0x040fe20000400000 */
[----:B------:R-:W-:Y:S01]  /*60b0*/  FMUL R15, R47, R15 ;  /* 0x0000000f2f0f7220 */ /* 0x000fe20000400000 */
[--C-:B------:R-:W-:Y:S01]  /*60c0*/  HADD2.F32 R63, -RZ, R65.reuse.H0_H0 ;  /* 0x20000041ff3f7230 */ /* 0x100fe20000004100 */
[----:B------:R-:W-:Y:S01]  /*60d0*/  F2FP.SATFINITE.E4M3.F32.PACK_AB_MERGE_C R117, R5, R4, R117 ;  /* 0x000000040575723e */ /* 0x000fe20004807075 */
[C---:B------:R-:W-:Y:S01]  /*60e0*/  FFMA R10, R49.reuse, R59, R10 ;  /* 0x0000003b310a7223 */ /* 0x040fe2000000000a */
[C---:B------:R-:W-:Y:S01]  /*60f0*/  FFMA R15, R49.reuse, R62, R15 ;  /* 0x0000003e310f7223 */ /* 0x040fe2000000000f */
[C---:B------:R-:W-:Y:S01]  /*6100*/  FFMA R12, R49.reuse, R61, R12 ;  /* 0x0000003d310c7223 */ /* 0x040fe2000000000c */
[----:B------:R-:W-:Y:S01]  /*6110*/  FFMA R13, R49, R64, R13 ;  /* 0x00000040310d7223 */ /* 0x000fe2000000000d */
[----:B------:R-:W-:Y:S02]  /*6120*/  HADD2.F32 R66, -RZ, R65.H1_H1 ;  /* 0x30000041ff427230 */ /* 0x000fe40000004100 */
[C---:B------:R-:W-:Y:S01]  /*6130*/  FMUL R14, R47.reuse, R18 ;  /* 0x000000122f0e7220 */ /* 0x040fe20000400000 */
[----:B------:R-:W-:Y:S02]  /*6140*/  HADD2.F32 R65, -RZ, R67.H0_H0 ;  /* 0x20000043ff417230 */ /* 0x000fe40000004100 */
[----:B------:R-:W-:Y:S01]  /*6150*/  FMUL R19, R47, R19 ;  /* 0x000000132f137220 */ /* 0x000fe20000400000 */
[--C-:B------:R-:W-:Y:S02]  /*6160*/  HADD2.F32 R67, -RZ, R69.reuse.H0_H0 ;  /* 0x20000045ff437230 */ /* 0x100fe40000004100 */
[----:B------:R-:W-:Y:S01]  /*6170*/  FFMA R14, R49, R63, R14 ;  /* 0x0000003f310e7223 */ /* 0x000fe2000000000e */
[----:B------:R-:W-:Y:S02]  /*6180*/  HADD2.F32 R70, -RZ, R69.H1_H1 ;  /* 0x30000045ff467230 */ /* 0x000fe40000004100 */
[----:B------:R-:W-:Y:S01]  /*6190*/  FMUL R18, R47, R22 ;  /* 0x000000162f127220 */ /* 0x000fe20000400000 */
[----:B------:R-:W-:Y:S02]  /*61a0*/  HADD2.F32 R69, -RZ, R71.H0_H0 ;  /* 0x20000047ff457230 */ /* 0x000fe40000004100 */
[----:B------:R-:W-:Y:S01]  /*61b0*/  FFMA R19, R49, R66, R19 ;  /* 0x0000004231137223 */ /* 0x000fe20000000013 */
[----:B------:R-:W-:Y:S01]  /*61c0*/  FMUL R23, R47, R23 ;  /* 0x000000172f177220 */ /* 0x000fe20000400000 */
[C---:B------:R-:W-:Y:S01]  /*61d0*/  FFMA R16, R49.reuse, R65, R16 ;  /* 0x0000004131107223 */ /* 0x040fe20000000010 */
[C---:B------:R-:W-:Y:S01]  /*61e0*/  FFMA R17, R49.reuse, R68, R17 ;  /* 0x0000004431117223 */ /* 0x040fe20000000011 */
        /* <DEDUP_REMOVED lines=23> */
[----:B------:R-:W-:Y:S01]  /*6360*/  F2FP.SATFINITE.E4M3.F32.PACK_AB_MERGE_C R118, R15, R10, RZ ;  /* 0x0000000a0f76723e */ /* 0x000fe200048070ff */
[----:B------:R-:W-:Y:S01]  /*6370*/  FFMA R28, R49, R51, R28 ;  /* 0x00000033311c7223 */ /* 0x000fe2000000001c */
[----:B------:R-:W-:Y:S01]  /*6380*/  F2FP.SATFINITE.E4M3.F32.PACK_AB_MERGE_C R119, R19, R14, RZ ;  /* 0x0000000e1377723e */ /* 0x000fe200048070ff */
[C---:B------:R-:W-:Y:S01]  /*6390*/  FFMA R29, R49.reuse, R50, R29 ;  /* 0x00000032311d7223 */ /* 0x040fe2000000001d */
[C---:B------:R-:W-:Y:S01]  /*63a0*/  FFMA R30, R49.reuse, R77, R30 ;  /* 0x0000004d311e7223 */ /* 0x040fe2000000001e */
[----:B------:R-:W-:Y:S01]  /*63b0*/  FFMA R35, R49, R52, R35 ;  /* 0x0000003431237223 */ /* 0x000fe20000000023 */
[----:B------:R-:W-:Y:S02]  /*63c0*/  F2FP.SATFINITE.E4M3.F32.PACK_AB_MERGE_C R118, R9, R8, R118 ;  /* 0x000000080976723e */ /* 0x000fe40004807076 */
[----:B------:R-:W-:Y:S02]  /*63d0*/  F2FP.SATFINITE.E4M3.F32.PACK_AB_MERGE_C R119, R13, R12, R119 ;  /* 0x0000000c0d77723e */ /* 0x000fe40004807077 */
[----:B------:R-:W-:Y:S02]  /*63e0*/  F2FP.SATFINITE.E4M3.F32.PACK_AB_MERGE_C R120, R23, R18, RZ ;  /* 0x000000121778723e */ /* 0x000fe400048070ff */
[----:B------:R-:W-:Y:S01]  /*63f0*/  F2FP.SATFINITE.E4M3.F32.PACK_AB_MERGE_C R121, R27, R22, RZ ;  /* 0x000000161b79723e */ /* 0x000fe200048070ff */
[----:B------:R1:W-:Y:S01]  /*6400*/  STS.128 [R100+UR49+0x2200], R116 ;  /* 0x0022007464007988 */ /* 0x0003e20008000c31 */
[----:B------:R-:W-:Y:S02]  /*6410*/  F2FP.SATFINITE.E4M3.F32.PACK_AB_MERGE_C R122, R31, R26, RZ ;  /* 0x0000001a1f7a723e */ /* 0x000fe400048070ff */
[----:B------:R-:W-:Y:S02]  /*6420*/  F2FP.SATFINITE.E4M3.F32.PACK_AB_MERGE_C R123, R35, R30, RZ ;  /* 0x0000001e237b723e */ /* 0x000fe400048070ff */
[----:B------:R-:W-:Y:S02]  /*6430*/  F2FP.SATFINITE.E4M3.F32.PACK_AB_MERGE_C R120, R17, R16, R120 ;  /* 0x000000101178723e */ /* 0x000fe40004807078 */
[----:B------:R-:W-:Y:S02]  /*6440*/  F2FP.SATFINITE.E4M3.F32.PACK_AB_MERGE_C R121, R21, R20, R121 ;  /* 0x000000141579723e */ /* 0x000fe40004807079 */
[----:B------:R-:W-:Y:S02]  /*6450*/  F2FP.SATFINITE.E4M3.F32.PACK_AB_MERGE_C R122, R25, R24, R122 ;  /* 0x00000018197a723e */ /* 0x000fe4000480707a */
[----:B------:R-:W-:Y:S02]  /*6460*/  F2FP.SATFINITE.E4M3.F32.PACK_AB_MERGE_C R123, R29, R28, R123 ;  /* 0x0000001c1d7b723e */ /* 0x000fe4000480707b */
[----:B------:R-:W-:Y:S02]  /*6470*/  LEA R32, R105, UR49, 0x3 ;  /* 0x0000003169207c11 */ /* 0x000fe4000f8e18ff */
[----:B------:R-:W-:Y:S01]  /*6480*/  @P6 SHF.L.U32 R33, R104, 0x1f, RZ ;  /* 0x0000001f68216819 */ /* 0x000fe200000006ff */
[----:B------:R1:W-:Y:S01]  /*6490*/  STS.128 [R114+0x2210], R120 ;  /* 0x0022107872007388 */ /* 0x0003e20000000c00 */
[----:B------:R-:W-:Y:S01]  /*64a0*/  @!PT LDS RZ, [RZ] ;  /* 0x00000000fffff984 */ /* 0x000fe20000000800 */
[----:B------:R-:W-:Y:S01]  /*64b0*/  @!PT LDS RZ, [RZ] ;  /* 0x00000000fffff984 */ /* 0x000fe20000000800 */
[----:B------:R-:W-:Y:S01]  /*64c0*/  @!PT LDS RZ, [RZ] ;  /* 0x00000000fffff984 */ /* 0x000fe20000000800 */
[----:B------:R-:W-:Y:S01]  /*64d0*/  @!PT LDS RZ, [RZ] ;  /* 0x00000000fffff984 */ /* 0x000fe20000000800 */
[----:B------:R2:W-:Y:S07]  /*64e0*/  MEMBAR.ALL.CTA ;  /* 0x0000000000007992 */ /* 0x0005ee0000008000 */
[----:B--2---:R-:W2:Y:S02]  /*64f0*/  FENCE.VIEW.ASYNC.S ;  /* 0x00000000000073c6 */ /* 0x004ea40000000000 */
[----:B--2---:R-:W-:Y:S06]  /*6500*/  BAR.SYNC.DEFER_BLOCKING 0x1, 0x80 ;  /* 0x0042000000007b1d */ /* 0x004fec0000010000 */
[----:B------:R-:W-:Y:S05]  /*6510*/  @P0 BRA `(.L_x_99) ;  /* 0x0000000000280947 */ /* 0x000fea0003800000 */
[----:B------:R-:W-:Y:S02]  /*6520*/  UIADD3 UR4, UPT, UPT, UR49, 0x2200, URZ ;  /* 0x0000220031047890 */ /* 0x000fe4000fffe0ff */
[----:B------:R-:W-:Y:S01]  /*6530*/  UIADD3 UR6, UP0, UPT, UR52, 0x680, URZ ;  /* 0x0000068034067890 */ /* 0x000fe2000ff1e0ff */
[----:B------:R-:W-:Y:S03]  /*6540*/  UMOV UR43, UR36 ;  /* 0x00000024002b7c82 */ /* 0x000fe60008000000 */
[----:B------:R-:W-:Y:S01]  /*6550*/  MOV R109, UR4 ;  /* 0x00000004006d7c02 */ /* 0x000fe20008000f00 */
[----:B------:R-:W-:Y:S03]  /*6560*/  UIADD3.X UR7, UPT, UPT, URZ, UR53, URZ, UP0, !UPT ;  /* 0x00000035ff077290 */ /* 0x000fe600087fe4ff */
[----:B------:R-:W-:Y:S11]  /*6570*/  R2UR UR40, R109 ;  /* 0x000000006d2872ca */ /* 0x000ff600000e0000 */
[----:B------:R-:W-:Y:S02]  /*6580*/  @!UPT UIADD3 URZ, UPT, UPT, URZ, URZ, URZ ;  /* 0x000000fffffff290 */ /* 0x000fe4000fffe0ff */
[----:B------:R2:W-:Y:S01]  /*6590*/  UTMASTG.3D [UR40], [UR6] ;  /* 0x00000028060073b5 */ /* 0x0005e20008010000 */
[----:B------:R0:W-:Y:S01]  /*65a0*/  UTMACMDFLUSH ;  /* 0x00000000000079b7 */ /* 0x0001e20000000000 */
[----:B--2---:R-:W-:Y:S04]  /*65b0*/  DEPBAR.LE SB0, 0x1 ;  /* 0x000080400000791a */ /* 0x004fe80000000000 */
.L_x_99:
[----:B------:R-:W-:Y:S05]  /*65c0*/  BSYNC.RECONVERGENT B0 ;  /* 0x0000000000007941 */ /* 0x000fea0003800200 */
.L_x_98:
[----:B------:R-:W-:Y:S06]  /*65d0*/  BAR.SYNC.DEFER_BLOCKING 0x1, 0x80 ;  /* 0x0042000000007b1d */ /* 0x000fec0000010000 */
[----:B------:R-:W2:Y:S01]  /*65e0*/  @P6 SYNCS.PHASECHK.TRANS64.TRYWAIT P0, [R32+URZ+0x80], R33 ;  /* 0x00008021200065a7 */ /* 0x000ea200080011ff */
[----:B------:R-:W-:Y:S01]  /*65f0*/  BSSY B1, `(.L_x_100) ;  /* 0x0000020000017945 */ /* 0x000fe20003800000 */
[----:B--2---:R-:W-:Y:S03]  /*6600*/  @P6 SEL R115, RZ, 0x1, !P0 ;  /* 0x00000001ff736807 */ /* 0x004fe60004000000 */
[----:B------:R-:W-:Y:S05]  /*6610*/  @!P6 BRA `(.L_x_101) ;  /* 0x000000000074e947 */ /* 0x000fea0003800000 */
[----:B------:R-:W-:Y:S01]  /*6620*/  ISETP.NE.AND P1, PT, R124, RZ, PT ;  /* 0x000000ff7c00720c */ /* 0x000fe20003f25270 */
[----:B------:R-:W-:Y:S01]  /*6630*/  BSSY B0, `(.L_x_102) ;  /* 0x0000009000007945 */ /* 0x000fe20003800000 */
[----:B------:R-:W-:Y:S11]  /*6640*/  ISETP.NE.AND P0, PT, R115, RZ, PT ;  /* 0x000000ff7300720c */ /* 0x000ff60003f05270 */
[----:B------:R-:W-:Y:S05]  /*6650*/  @P1 IMAD R0, R105, 0x1000, R100 ;  /* 0x0000100069001824 */ /* 0x000fea00078e0264 */
[----:B------:R-:W-:Y:S05]  /*6660*/  @P1 IADD3 R2, PT, PT, R0, UR49, RZ ;  /* 0x0000003100021c10 */ /* 0x000fea000fffe0ff */
[----:B------:R-:W-:Y:S01]  /*6670*/  @P1 IMAD.IADD R2, R2, 0x1, R125 ;  /* 0x0000000102021824 */ /* 0x000fe200078e027d */
[----:B------:R-:W-:Y:S06]  /*6680*/  @P0 BRA `(.L_x_103) ;  /* 0x00000000000c0947 */ /* 0x000fec0003800000 */
[----:B------:R-:W-:Y:S04]  /*6690*/  SHF.L.U32 R3, R104, 0x1f, RZ ;  /* 0x0000001f68037819 */ /* 0x000fe800000006ff */
[----:B------:R-:W2:Y:S02]  /*66a0*/  SYNCS.PHASECHK.TRANS64.TRYWAIT P0, [R32+URZ+0x80], R3 ;  /* 0x00008003200075a7 */ /* 0x000ea400080011ff */
[----:B--2---:R-:W-:Y:S05]  /*66b0*/  @!P0 BRA `(.L_x_104) ;  /* 0x00000018000c8947 */ /* 0x004fea0003800000 */
.L_x_103:
[----:B------:R-:W-:Y:S05]  /*66c0*/  BSYNC B0 ;  /* 0x0000000000007941 */ /* 0x000fea0003800000 */
.L_x_102:
[----:B------:R-:W-:Y:S01]  /*66d0*/  ISETP.NE.AND P0, PT, R124, RZ, PT ;  /* 0x000000ff7c00720c */ /* 0x000fe20003f05270 */
[----:B--2---:R-:W-:Y:S02]  /*66e0*/  VIADD R32, R32, 0x90 ;  /* 0x0000009020207836 */ /* 0x004fe40000000000 */
[----:B------:R-:W-:Y:S02]  /*66f0*/  IMAD.U32 R3, RZ, RZ, UR37 ;  /* 0x00000025ff037e24 */ /* 0x000fe4000f8e00ff */
[----:B------:R-:W-:Y:S03]  /*6700*/  VIADD R105, R105, 0x1 ;  /* 0x0000000169697836 */ /* 0x000fe60000000000 */
[----:B------:R-:W-:Y:S05]  /*6710*/  PRMT R3, R3, 0x654, R32 ;  /* 0x0000065403037816 */ /* 0x000fea0000000020 */
[----:B------:R2:W3:Y:S04]  /*6720*/  @P0 LDS.128 R80, [R0+UR49+0x200] ;  /* 0x0002003100500984 */ /* 0x0004e80008000c00 */
[----:B------:R2:W4:Y:S01]  /*6730*/  @P0 LDS.128 R84, [R2+0x210] ;  /* 0x0002100002540984 */ /* 0x0005220000000c00 */
[C---:B------:R-:W-:Y:S01]  /*6740*/  ISETP.NE.AND P0, PT, R105.reuse, 0x2, PT ;  /* 0x000000026900780c */ /* 0x040fe20003f05270 */
[----:B------:R-:W-:Y:S01]  /*6750*/  @!PT LDS RZ, [RZ] ;  /* 0x00000000fffff984 */ /* 0x000fe20000000800 */
[----:B------:R-:W-:Y:S01]  /*6760*/  @!PT LDS RZ, [RZ] ;  /* 0x00000000fffff984 */ /* 0x000fe20000000800 */
[----:B------:R-:W-:Y:S01]  /*6770*/  @!PT LDS RZ, [RZ] ;  /* 0x00000000fffff984 */ /* 0x000fe20000000800 */
[----:B------:R-:W-:Y:S01]  /*6780*/  @!PT LDS RZ, [RZ] ;  /* 0x00000000fffff984 */ /* 0x000fe20000000800 */
[----:B------:R5:W-:Y:S06]  /*6790*/  MEMBAR.ALL.CTA ;  /* 0x0000000000007992 */ /* 0x000bec0000008000 */
[----:B-----5:R-:W5:Y:S01]  /*67a0*/  FENCE.VIEW.ASYNC.S ;  /* 0x00000000000073c6 */ /* 0x020f620000000000 */
[----:B------:R-:W-:Y:S01]  /*67b0*/  SEL R105, R105, RZ, P0 ;  /* 0x000000ff69697207 */ /* 0x000fe20000000000 */
[----:B-----5:R5:W-:Y:S02]  /*67c0*/  SYNCS.ARRIVE.TRANS64.RED.A1T0 RZ, [R3+URZ], RZ ;  /* 0x000000ff03ff79a7 */ /* 0x020be400081004ff */
[----:B-----5:R-:W-:Y:S04]  /*67d0*/  SEL R3, RZ, 0x1, P0 ;  /* 0x00000001ff037807 */ /* 0x020fe80000000000 */
[----:B--23--:R-:W-:Y:S02]  /*67e0*/  LOP3.LUT R104, R104, R3, RZ, 0x3c, !PT ;  /* 0x0000000368687212 */ /* 0x00cfe400078e3cff */
.L_x_101:
[----:B------:R-:W-:Y:S05]  /*67f0*/  BSYNC B1 ;  /* 0x0000000000017941 */ /* 0x000fea0003800000 */
.L_x_100:
[----:B------:R-:W-:Y:S05]  /*6800*/  VIADD R0, R48, 0x40 ;  /* 0x0000004030007836 */ /* 0x000fea0000000000 */
[----:B------:R-:W-:Y:S04]  /*6810*/  SHF.R.U32.HI R0, RZ, 0x15, R0 ;  /* 0x00000015ff007819 */ /* 0x000fe80000011600 */
[----:B------:R-:W-:Y:S11]  /*6820*/  LOP3.LUT P0, RZ, R0, 0x3, R101, 0x48, !PT ;  /* 0x0000000300ff7812 */ /* 0x000ff60007804865 */
[----:B------:R-:W-:Y:S02]  /*6830*/  @!UPT UIADD3 URZ, UPT, UPT, URZ, URZ, URZ ;  /* 0x000000fffffff290 */ /* 0x000fe4000fffe0ff */
[----:B------:R-:W-:Y:S05]  /*6840*/  @!P0 BRA `(.L_x_105) ;  /* 0x0000000000408947 */ /* 0x000fea0003800000 */
[----:B------:R-:W2:Y:S01]  /*6850*/  LDCU.64 UR8, c[0x4][0x70] ;  /* 0x01000e00ff0877ac */ /* 0x000ea20008000a00 */
[----:B------:R-:W-:Y:S01]  /*6860*/  MOV R3, 0x0 ;  /* 0x0000000000037802 */ /* 0x000fe20000000f00 */
[----:B------:R-:W-:Y:S02]  /*6870*/  HFMA2 R12, -RZ, RZ, 0, 5.9604644775390625e-08 ;  /* 0x00000001ff0c7431 */ /* 0x000fe400000001ff */
[----:B------:R-:W-:Y:S02]  /*6880*/  IMAD.MOV.U32 R8, RZ, RZ, 0x192 ;  /* 0x00000192ff087424 */ /* 0x000fe400078e00ff */
[----:B------:R-:W-:Y:S01]  /*6890*/  IMAD.MOV.U32 R13, RZ, RZ, RZ ;  /* 0x000000ffff0d7224 */ /* 0x000fe200078e00ff */
[----:B------:R-:W3:Y:S01]  /*68a0*/  LDCU.64 UR6, c[0x4][0x78] ;  /* 0x01000f00ff0677ac */ /* 0x000ee20008000a00 */
[----:B------:R-:W1:Y:S01]  /*68b0*/  LDC.64 R2, c[0x4][R3] ;  /* 0x0100000003027b82 */ /* 0x000e620000000a00 */
[----:B------:R-:W5:Y:S01]  /*68c0*/  LDCU.64 UR4, c[0x4][0x10] ;  /* 0x01000200ff0477ac */ /* 0x000f620008000a00 */
[----:B--2---:R-:W-:Y:S01]  /*68d0*/  MOV R5, UR9 ;  /* 0x0000000900057c02 */ /* 0x004fe20008000f00 */
[----:B------:R-:W-:Y:S01]  /*68e0*/  IMAD.U32 R4, RZ, RZ, UR8 ;  /* 0x00000008ff047e24 */ /* 0x000fe2000f8e00ff */
[----:B---3--:R-:W-:Y:S01]  /*68f0*/  MOV R7, UR7 ;  /* 0x0000000700077c02 */ /* 0x008fe20008000f00 */
[----:B------:R-:W-:Y:S01]  /*6900*/  IMAD.U32 R6, RZ, RZ, UR6 ;  /* 0x00000006ff067e24 */ /* 0x000fe2000f8e00ff */
[----:B-----5:R-:W-:Y:S01]  /*6910*/  MOV R11, UR5 ;  /* 0x00000005000b7c02 */ /* 0x020fe20008000f00 */
[----:B------:R-:W-:Y:S02]  /*6920*/  IMAD.U32 R10, RZ, RZ, UR4 ;  /* 0x00000004ff0a7e24 */ /* 0x000fe4000f8e00ff */
[----:B------:R-:W-:Y:S07]  /*6930*/  LEPC R20, `(.L_x_105) ;  /* 0x000000001014794e */ /* 0x000fee0000000000 */
[----:B-1--4-:R-:W-:Y:S05]  /*6940*/  CALL.ABS.NOINC R2 ;  /* 0x0000000002007343 */ /* 0x012fea0003c00000 */
.L_x_105:
[----:B------:R-:W-:Y:S01]  /*6950*/  ISETP.NE.AND P0, PT, R110, RZ, PT ;  /* 0x000000ff6e00720c */ /* 0x000fe20003f05270 */
[----:B------:R-:W-:Y:S05]  /*6960*/  WARPSYNC.ALL ;  /* 0x0000000000007948 */ /* 0x000fea0003800000 */
[----:B------:R-:W-:Y:S01]  /*6970*/  R2UR UR4, R48 ;  /* 0x00000000300472ca */ /* 0x000fe200000e0000 */
[----:B------:R-:W-:Y:S01]  /*6980*/  BSSY.RECONVERGENT B0, `(.L_x_106) ;  /* 0x000009c000007945 */ /* 0x000fe20003800200 */
[-C--:B------:R-:W-:Y:S02]  /*6990*/  F2FP.F16.E4M3.UNPACK_B R51, R80.reuse ;  /* 0x00000050ff33723e */ /* 0x080fe400020006ff */
[----:B------:R-:W-:Y:S02]  /*69a0*/  F2FP.F16.E4M3.UNPACK_B R80, R80.H1 ;  /* 0x00000050ff50723e */ /* 0x000fe400030006ff */
[-C--:B------:R-:W-:Y:S01]  /*69b0*/  F2FP.F16.E4M3.UNPACK_B R55, R81.reuse ;  /* 0x00000051ff37723e */ /* 0x080fe200020006ff */
[--C-:B------:R-:W-:Y:S01]  /*69c0*/  HADD2.F32 R50, -RZ, R51.reuse.H0_H0 ;  /* 0x20000033ff327230 */ /* 0x100fe20000004100 */
[----:B------:R-:W-:Y:S01]  /*69d0*/  F2FP.F16.E4M3.UNPACK_B R81, R81.H1 ;  /* 0x00000051ff51723e */ /* 0x000fe200030006ff */
[----:B------:R-:W-:Y:S01]  /*69e0*/  HADD2.F32 R52, -RZ, R51.H1_H1 ;  /* 0x30000033ff347230 */ /* 0x000fe20000004100 */
[-C--:B------:R-:W-:Y:S01]  /*69f0*/  F2FP.F16.E4M3.UNPACK_B R59, R82.reuse ;  /* 0x00000052ff3b723e */ /* 0x080fe200020006ff */
[--C-:B------:R-:W-:Y:S01]  /*6a00*/  HADD2.F32 R51, -RZ, R80.reuse.H0_H0 ;  /* 0x20000050ff337230 */ /* 0x100fe20000004100 */
[----:B------:R-:W-:Y:S01]  /*6a10*/  F2FP.F16.E4M3.UNPACK_B R82, R82.H1 ;  /* 0x00000052ff52723e */ /* 0x000fe200030006ff */
[----:B------:R-:W-:Y:S01]  /*6a20*/  LDTM.16dp32bit_t0_t15.x32 R4, tmem[UR4+0x40] ;  /* 0x00004004000479ee */ /* 0x000fe20008a80000 */
[----:B------:R-:W2:Y:S01]  /*6a30*/  LDTM.16dp32bit_t16_t31.x32 R4, tmem[UR4+0x60] ;  /* 0x00006004000479ee */ /* 0x000ea20008aa0000 */
[----:B------:R-:W-:Y:S01]  /*6a40*/  NOP ;  /* 0x0000000000007918 */ /* 0x000fe20000000000 */
[--C-:B------:R-:W-:Y:S01]  /*6a50*/  HADD2.F32 R53, -RZ, R55.reuse.H0_H0 ;  /* 0x20000037ff357230 */ /* 0x100fe20000004100 */
[----:B------:R-:W-:Y:S01]  /*6a60*/  R2UR UR5, R113 ;  /* 0x00000000710572ca */ /* 0x000fe200000e0000 */
[----:B------:R-:W-:Y:S01]  /*6a70*/  HADD2.F32 R56, -RZ, R55.H1_H1 ;  /* 0x30000037ff387230 */ /* 0x000fe20000004100 */
[----:B------:R-:W-:Y:S01]  /*6a80*/  F2FP.F16.E4M3.UNPACK_B R63, R83 ;  /* 0x00000053ff3f723e */ /* 0x000fe200020006ff */
[--C-:B------:R-:W-:Y:S01]  /*6a90*/  HADD2.F32 R57, -RZ, R59.reuse.H0_H0 ;  /* 0x2000003bff397230 */ /* 0x100fe20000004100 */
[----:B----4-:R-:W-:Y:S01]  /*6aa0*/  F2FP.F16.E4M3.UNPACK_B R67, R84 ;  /* 0x00000054ff43723e */ /* 0x010fe200020006ff */
[----:B------:R-:W-:Y:S01]  /*6ab0*/  HADD2.F32 R60, -RZ, R59.H1_H1 ;  /* 0x3000003bff3c7230 */ /* 0x000fe20000004100 */
[----:B------:R-:W-:Y:S01]  /*6ac0*/  F2FP.F16.E4M3.UNPACK_B R71, R85 ;  /* 0x00000055ff47723e */ /* 0x000fe200020006ff */
[--C-:B------:R-:W-:Y:S01]  /*6ad0*/  HADD2.F32 R61, -RZ, R63.reuse.H0_H0 ;  /* 0x2000003fff3d7230 */ /* 0x100fe20000004100 */
[----:B------:R-:W-:Y:S01]  /*6ae0*/  F2FP.F16.E4M3.UNPACK_B R75, R86 ;  /* 0x00000056ff4b723e */ /* 0x000fe200020006ff */
[----:B------:R-:W-:Y:S01]  /*6af0*/  HADD2.F32 R64, -RZ, R63.H1_H1 ;  /* 0x3000003fff407230 */ /* 0x000fe20000004100 */
[----:B------:R-:W-:Y:S01]  /*6b00*/  F2FP.F16.E4M3.UNPACK_B R77, R87 ;  /* 0x00000057ff4d723e */ /* 0x000fe200020006ff */
[--C-:B------:R-:W-:Y:S01]  /*6b10*/  HADD2.F32 R65, -RZ, R67.reuse.H0_H0 ;  /* 0x20000043ff417230 */ /* 0x100fe20000004100 */
[----:B------:R-:W-:Y:S01]  /*6b20*/  F2FP.F16.E4M3.UNPACK_B R83, R83.H1 ;  /* 0x00000053ff53723e */ /* 0x000fe200030006ff */
[----:B------:R-:W-:Y:S01]  /*6b30*/  UIADD3 UR5, UPT, UPT, UR5, 0xf0, URZ ;  /* 0x000000f005057890 */ /* 0x000fe2000fffe0ff */
[----:B------:R-:W-:Y:S01]  /*6b40*/  HADD2.F32 R67, -RZ, R67.H1_H1 ;  /* 0x30000043ff437230 */ /* 0x000fe20000004100 */
[----:B------:R-:W-:Y:S01]  /*6b50*/  F2FP.F16.E4M3.UNPACK_B R84, R84.H1 ;  /* 0x00000054ff54723e */ /* 0x000fe200030006ff */
[--C-:B------:R-:W-:Y:S01]  /*6b60*/  HADD2.F32 R69, -RZ, R71.reuse.H0_H0 ;  /* 0x20000047ff457230 */ /* 0x100fe20000004100 */
[----:B------:R-:W-:Y:S01]  /*6b70*/  UPRMT UR5, UR37, 0x654, UR5 ;  /* 0x0000065425057896 */ /* 0x000fe20008000005 */
[----:B------:R-:W-:Y:S01]  /*6b80*/  HADD2.F32 R72, -RZ, R71.H1_H1 ;  /* 0x30000047ff487230 */ /* 0x000fe20000004100 */
[----:B------:R-:W-:Y:S01]  /*6b90*/  F2FP.F16.E4M3.UNPACK_B R85, R85.H1 ;  /* 0x00000055ff55723e */ /* 0x000fe200030006ff */
[--C-:B------:R-:W-:Y:S02]  /*6ba0*/  HADD2.F32 R73, -RZ, R75.reuse.H0_H0 ;  /* 0x2000004bff497230 */ /* 0x100fe40000004100 */
[C---:B--2---:R-:W-:Y:S01]  /*6bb0*/  FMUL R4, R47.reuse, R4 ;  /* 0x000000042f047220 */ /* 0x044fe20000400000 */
[C---:B------:R-:W-:Y:S01]  /*6bc0*/  FMUL R5, R47.reuse, R5 ;  /* 0x000000052f057220 */ /* 0x040fe20000400000 */
[C---:B------:R-:W-:Y:S01]  /*6bd0*/  FMUL R8, R47.reuse, R8 ;  /* 0x000000082f087220 */ /* 0x040fe20000400000 */
[----:B------:R-:W-:Y:S01]  /*6be0*/  FMUL R9, R47, R9 ;  /* 0x000000092f097220 */ /* 0x000fe20000400000 */
[C---:B------:R-:W-:Y:S01]  /*6bf0*/  FFMA R4, R49.reuse, R50, R4 ;  /* 0x0000003231047223 */ /* 0x040fe20000000004 */
[----:B------:R-:W-:Y:S01]  /*6c00*/  SYNCS.ARRIVE.TRANS64.RED.A1T0 RZ, [UR5], RZ ;  /* 0x000000ffffff79a7 */ /* 0x000fe20008100405 */
        /* <DEDUP_REMOVED lines=18> */
[--C-:B------:R-:W-:Y:S02]  /*6d30*/  HADD2.F32 R55, -RZ, R81.reuse.H0_H0 ;  /* 0x20000051ff377230 */ /* 0x100fe40000004100 */
[----:B------:R-:W-:Y:S01]  /*6d40*/  FMUL R10, R47, R10 ;  /* 0x0000000a2f0a7220 */ /* 0x000fe20000400000 */
[C---:B------:R-:W-:Y:S01]  /*6d50*/  FFMA R6, R49.reuse, R51, R6 ;  /* 0x0000003331067223 */ /* 0x040fe20000000006 */
[----:B------:R-:W-:Y:S02]  /*6d60*/  HADD2.F32 R58, -RZ, R81.H1_H1 ;  /* 0x30000051ff3a7230 */ /* 0x000fe40000004100 */
[C---:B------:R-:W-:Y:S01]  /*6d70*/  FFMA R7, R49.reuse, R54, R7 ;  /* 0x0000003631077223 */ /* 0x040fe20000000007 */
[C---:B------:R-:W-:Y:S01]  /*6d80*/  FFMA R8, R49.reuse, R53, R8 ;  /* 0x0000003531087223 */ /* 0x040fe20000000008 */
[C---:B------:R-:W-:Y:S01]  /*6d90*/  FFMA R9, R49.reuse, R56, R9 ;  /* 0x0000003831097223 */ /* 0x040fe20000000009 */
[----:B------:R-:W-:Y:S01]  /*6da0*/  FFMA R10, R49, R55, R10 ;  /* 0x00000037310a7223 */ /* 0x000fe2000000000a */
[----:B------:R-:W-:Y:S01]  /*6db0*/  HADD2.F32 R51, -RZ, R77.H0_H0 ;  /* 0x2000004dff337230 */ /* 0x000fe20000004100 */
[----:B-1----:R-:W-:Y:S01]  /*6dc0*/  F2FP.SATFINITE.E4M3.F32.PACK_AB_MERGE_C R116, R7, R6, RZ ;  /* 0x000000060774723e */ /* 0x002fe200048070ff */
[C---:B------:R-:W-:Y:S01]  /*6dd0*/  FMUL R11, R47.reuse, R11 ;  /* 0x0000000b2f0b7220 */ /* 0x040fe20000400000 */
[--C-:B------:R-:W-:Y:S02]  /*6de0*/  HADD2.F32 R59, -RZ, R82.reuse.H0_H0 ;  /* 0x20000052ff3b7230 */ /* 0x100fe40000004100 */
[----:B------:R-:W-:Y:S01]  /*6df0*/  FMUL R14, R47, R14 ;  /* 0x0000000e2f0e7220 */ /* 0x000fe20000400000 */
[----:B------:R-:W-:Y:S01]  /*6e00*/  HADD2.F32 R62, -RZ, R82.H1_H1 ;  /* 0x30000052ff3e7230 */ /* 0x000fe20000004100 */
[----:B------:R-:W-:Y:S01]  /*6e10*/  F2FP.SATFINITE.E4M3.F32.PACK_AB_MERGE_C R116, R5, R4, R116 ;  /* 0x000000040574723e */ /* 0x000fe20004807074 */
[C---:B------:R-:W-:Y:S01]  /*6e20*/  FFMA R11, R49.reuse, R58, R11 ;  /* 0x0000003a310b7223 */ /* 0x040fe2000000000b */
[C---:B------:R-:W-:Y:S01]  /*6e30*/  FFMA R12, R49.reuse, R57, R12 ;  /* 0x00000039310c7223 */ /* 0x040fe2000000000c */
[C---:B------:R-:W-:Y:S01]  /*6e40*/  FFMA R13, R49.reuse, R60, R13 ;  /* 0x0000003c310d7223 */ /* 0x040fe2000000000d */
[----:B------:R-:W-:Y:S01]  /*6e50*/  F2FP.F16.E4M3.UNPACK_B R86, R86.H1 ;  /* 0x00000056ff56723e */ /* 0x000fe200030006ff */
[----:B------:R-:W-:Y:S01]  /*6e60*/  FFMA R14, R49, R59, R14 ;  /* 0x0000003b310e7223 */ /* 0x000fe2000000000e */
[----:B------:R-:W-:Y:S01]  /*6e70*/  F2FP.SATFINITE.E4M3.F32.PACK_AB_MERGE_C R117, R11, R10, RZ ;  /* 0x0000000a0b75723e */ /* 0x000fe200048070ff */
[C---:B------:R-:W-:Y:S01]  /*6e80*/  FMUL R15, R47.reuse, R15 ;  /* 0x0000000f2f0f7220 */ /* 0x040fe20000400000 */
[--C-:B------:R-:W-:Y:S02]  /*6e90*/  HADD2.F32 R63, -RZ, R83.reuse.H0_H0 ;  /* 0x20000053ff3f7230 */ /* 0x100fe40000004100 */
[----:B------:R-:W-:Y:S01]  /*6ea0*/  FMUL R18, R47, R18 ;  /* 0x000000122f127220 */ /* 0x000fe20000400000 */
[----:B------:R-:W-:Y:S01]  /*6eb0*/  HADD2.F32 R66, -RZ, R83.H1_H1 ;  /* 0x30000053ff427230 */ /* 0x000fe20000004100 */
[----:B------:R-:W-:Y:S01]  /*6ec0*/  F2FP.SATFINITE.E4M3.F32.PACK_AB_MERGE_C R117, R9, R8, R117 ;  /* 0x000000080975723e */ /* 0x000fe20004807075 */
[C---:B------:R-:W-:Y:S01]  /*6ed0*/  FFMA R15, R49.reuse, R62, R15 ;  /* 0x0000003e310f7223 */ /* 0x040fe2000000000f */
[C---:B------:R-:W-:Y:S01]  /*6ee0*/  FFMA R16, R49.reuse, R61, R16 ;  /* 0x0000003d31107223 */ /* 0x040fe20000000010 */
[----:B------:R-:W-:Y:S01]  /*6ef0*/  FFMA R17, R49, R64, R17 ;  /* 0x0000004031117223 */ /* 0x000fe20000000011 */
[----:B------:R-:W-:Y:S01]  /*6f00*/  FMUL R19, R47, R19 ;  /* 0x000000132f137220 */ /* 0x000fe20000400000 */
        /* <DEDUP_REMOVED lines=15> */
[----:B------:R-:W-:Y:S01]  /*7000*/  F2FP.F16.E4M3.UNPACK_B R87, R87.H1 ;  /* 0x00000057ff57723e */ /* 0x000fe200030006ff */
        /* <DEDUP_REMOVED lines=32> */
[----:B------:R-:W-:Y:S03]  /*7210*/  IADD3 R79, PT, PT, R44, 0x1, RZ ;  /* 0x000000012c4f7810 */ /* 0x000fe60007ffe0ff */
        /* <DEDUP_REMOVED lines=9> */
[----:B------:R-:W-:Y:S02]  /*72b0*/  UIADD3 UR8, UP0, UPT, UR52, 0x680, URZ ;  /* 0x0000068034087890 */ /* 0x000fe4000ff1e0ff */
[----:B------:R-:W-:Y:S02]  /*72c0*/  UIADD3 UR5, UPT, UPT, UR41, 0x40, URZ ;  /* 0x0000004029057890 */ /* 0x000fe4000fffe0ff */
[----:B------:R-:W-:Y:S02]  /*72d0*/  UIADD3 UR4, UPT, UPT, UR49, 0x3200, URZ ;  /* 0x0000320031047890 */ /* 0x000fe4000fffe0ff */
[----:B------:R-:W-:Y:S01]  /*72e0*/  UIADD3.X UR9, UPT, UPT, URZ, UR53, URZ, UP0, !UPT ;  /* 0x00000035ff097290 */ /* 0x000fe200087fe4ff */
[----:B------:R-:W-:Y:S01]  /*72f0*/  UMOV UR6, UR42 ;  /* 0x0000002a00067c82 */ /* 0x000fe20008000000 */
[----:B------:R-:W-:Y:S07]  /*7300*/  UMOV UR7, UR36 ;  /* 0x0000002400077c82 */ /* 0x000fee0008000000 */
[----:B------:R2:W-:Y:S01]  /*7310*/  UTMASTG.3D [UR4], [UR8] ;  /* 0x00000004080073b5 */ /* 0x0005e20008010000 */
[----:B------:R0:W-:Y:S01]  /*7320*/  UTMACMDFLUSH ;  /* 0x00000000000079b7 */ /* 0x0001e20000000000 */
[----:B--2---:R-:W-:Y:S04]  /*7330*/  DEPBAR.LE SB0, 0x1 ;  /* 0x000080400000791a */ /* 0x004fe80000000000 */
.L_x_107:
[----:B------:R-:W-:Y:S05]  /*7340*/  BSYNC.RECONVERGENT B0 ;  /* 0x0000000000007941 */ /* 0x000fea0003800200 */
.L_x_106:
[----:B------:R-:W-:Y:S01]  /*7350*/  BAR.SYNC.DEFER_BLOCKING 0x1, 0x80 ;  /* 0x0042000000007b1d */ /* 0x000fe20000010000 */
[----:B------:R-:W-:Y:S01]  /*7360*/  ISETP.NE.AND P2, PT, R111, RZ, PT ;  /* 0x000000ff6f00720c */ /* 0x000fe20003f45270 */
[----:B------:R-:W-:Y:S01]  /*7370*/  IMAD.IADD R20, R43, 0x1, R94 ;  /* 0x000000012b147824 */ /* 0x000fe200078e025e */
[----:B------:R-:W-:Y:S01]  /*7380*/  ISETP.NE.AND P0, PT, R112, 0x2, PT ;  /* 0x000000027000780c */ /* 0x000fe20003f05270 */
[----:B------:R-:W-:Y:S01]  /*7390*/  IMAD.IADD R21, R45, 0x1, R96 ;  /* 0x000000012d157824 */ /* 0x000fe200078e0260 */
[----:B------:R-:W-:Y:S02]  /*73a0*/  ISETP.NE.AND P1, PT, R79, 0x4, PT ;  /* 0x000000044f00780c */ /* 0x000fe40003f25270 */
[----:B------:R-:W-:Y:S02]  /*73b0*/  SEL R3, RZ, 0x1, P0 ;  /* 0x00000001ff037807 */ /* 0x000fe40000000000 */
[----:B------:R-:W-:Y:S02]  /*73c0*/  SEL R0, RZ, 0x1, P1 ;  /* 0x00000001ff007807 */ /* 0x000fe40000800000 */
[----:B------:R-:W-:Y:S02]  /*73d0*/  LOP3.LUT R106, R106, R3, RZ, 0x3c, !PT ;  /* 0x000000036a6a7212 */ /* 0x000fe400078e3cff */
[----:B------:R-:W-:Y:S02]  /*73e0*/  LOP3.LUT R107, R107, R0, RZ, 0x3c, !PT ;  /* 0x000000006b6b7212 */ /* 0x000fe400078e3cff */
[----:B------:R-:W-:Y:S02]  /*73f0*/  @P2 R2UR UR36, R103 ;  /* 0x00000000672422ca */ /* 0x000fe400000e0000 */
[----:B------:R-:W-:Y:S02]  /*7400*/  SEL R112, R112, RZ, P0 ;  /* 0x000000ff70707207 */ /* 0x000fe40000000000 */
[----:B------:R-:W-:Y:S01]  /*7410*/  SEL R44, R79, RZ, P1 ;  /* 0x000000ff4f2c7207 */ /* 0x000fe20000800000 */
[----:B------:R-:W-:Y:S10]  /*7420*/  @P2 BRA `(.L_x_108) ;  /* 0xffffffd400f82947 */ /* 0x000ff4000383ffff */
[----:B------:R-:W-:Y:S05]  /*7430*/  EXIT ;  /* 0x000000000000794d */ /* 0x000fea0003800000 */
.L_x_19:
[----:B--2---:R2:W1:Y:S02]  /*7440*/  SYNCS.PHASECHK.TRANS64.TRYWAIT P0, [R3+URZ+0x120], R2 ;  /* 0x00012002030075a7 */ /* 0x00446400080011ff */
[----:B-1----:R-:W-:Y:S05]  /*7450*/  @!P0 NANOSLEEP.SYNCS 0x989680 ;  /* 0x009896800000895d */ /* 0x002fea0003900000 */
[----:B------:R-:W1:Y:S02]  /*7460*/  @!P0 SYNCS.PHASECHK.TRANS64 P0, [R3+URZ+0x120], R2 ;  /* 0x00012002030085a7 */ /* 0x000e6400080010ff */
[----:B-1----:R-:W-:Y:S05]  /*7470*/  @!P0 BRA `(.L_x_19) ;  /* 0xfffffffc00f08947 */ /* 0x002fea000383ffff */
[----:B------:R-:W-:Y:S05]  /*7480*/  BRA `(.L_x_109) ;  /* 0xffffffa000687947 */ /* 0x000fea000383ffff */
.L_x_22:
[----:B-1----:R-:W-:-:S07]  /*7490*/  MOV R2, UR33 ;  /* 0x0000002100027c02 */ /* 0x002fce0008000f00 */
.L_x_110:
[----:B-1----:R1:W2:Y:S02]  /*74a0*/  SYNCS.PHASECHK.TRANS64.TRYWAIT P0, [R2+URZ+0x40], R5 ;  /* 0x00004005020075a7 */ /* 0x0022a400080011ff */
[----:B--2---:R-:W-:Y:S05]  /*74b0*/  @!P0 NANOSLEEP.SYNCS 0x989680 ;  /* 0x009896800000895d */ /* 0x004fea0003900000 */
[----:B------:R-:W2:Y:S02]  /*74c0*/  @!P0 SYNCS.PHASECHK.TRANS64 P0, [R2+URZ+0x40], R5 ;  /* 0x00004005020085a7 */ /* 0x000ea400080010ff */
[----:B--2---:R-:W-:Y:S05]  /*74d0*/  @!P0 BRA `(.L_x_110) ;  /* 0xfffffffc00f08947 */ /* 0x004fea000383ffff */
[----:B------:R-:W-:Y:S05]  /*74e0*/  BRA `(.L_x_21) ;  /* 0xffffffa000b87947 */ /* 0x000fea000383ffff */
.L_x_28:
[----:B-1----:R-:W-:-:S07]  /*74f0*/  MOV R2, UR17 ;  /* 0x0000001100027c02 */ /* 0x002fce0008000f00 */
.L_x_111:
[----:B-1----:R1:W2:Y:S02]  /*7500*/  SYNCS.PHASECHK.TRANS64.TRYWAIT P0, [R2+URZ+0x40], R5 ;  /* 0x00004005020075a7 */ /* 0x0022a400080011ff */
[----:B--2---:R-:W-:Y:S05]  /*7510*/  @!P0 NANOSLEEP.SYNCS 0x989680 ;  /* 0x009896800000895d */ /* 0x004fea0003900000 */
[----:B------:R-:W2:Y:S02]  /*7520*/  @!P0 SYNCS.PHASECHK.TRANS64 P0, [R2+URZ+0x40], R5 ;  /* 0x00004005020085a7 */ /* 0x000ea400080010ff */
[----:B--2---:R-:W-:Y:S05]  /*7530*/  @!P0 BRA `(.L_x_111) ;  /* 0xfffffffc00f08947 */ /* 0x004fea000383ffff */
[----:B------:R-:W-:Y:S05]  /*7540*/  BRA `(.L_x_27) ;  /* 0xffffffa400607947 */ /* 0x000fea000383ffff */
.L_x_32:
[----:B-1----:R1:W2:Y:S02]  /*7550*/  SYNCS.PHASECHK.TRANS64.TRYWAIT P0, [R2+URZ+0xb0], R3 ;  /* 0x0000b003020075a7 */ /* 0x0022a400080011ff */
[----:B--2---:R-:W-:Y:S05]  /*7560*/  @!P0 NANOSLEEP.SYNCS 0x989680 ;  /* 0x009896800000895d */ /* 0x004fea0003900000 */
[----:B------:R-:W2:Y:S02]  /*7570*/  @!P0 SYNCS.PHASECHK.TRANS64 P0, [R2+URZ+0xb0], R3 ;  /* 0x0000b003020085a7 */ /* 0x000ea400080010ff */
[----:B--2---:R-:W-:Y:S05]  /*7580*/  @!P0 BRA `(.L_x_32) ;  /* 0xfffffffc00f08947 */ /* 0x004fea000383ffff */
[----:B------:R-:W-:Y:S05]  /*7590*/  BRA `(.L_x_112) ;  /* 0xffffffa400f07947 */ /* 0x000fea000383ffff */
.L_x_36:
[----:B----4-:R-:W-:-:S07]  /*75a0*/  MOV R0, UR5 ;  /* 0x0000000500007c02 */ /* 0x010fce0008000f00 */
.L_x_113:
[----:B-1----:R1:W2:Y:S02]  /*75b0*/  SYNCS.PHASECHK.TRANS64.TRYWAIT P0, [R0+URZ], R3 ;  /* 0x00000003000075a7 */ /* 0x0022a400080011ff */
[----:B--2---:R-:W-:Y:S05]  /*75c0*/  @!P0 NANOSLEEP.SYNCS 0x989680 ;  /* 0x009896800000895d */ /* 0x004fea0003900000 */
[----:B------:R-:W2:Y:S02]  /*75d0*/  @!P0 SYNCS.PHASECHK.TRANS64 P0, [R0+URZ], R3 ;  /* 0x00000003000085a7 */ /* 0x000ea400080010ff */
[----:B--2---:R-:W-:Y:S05]  /*75e0*/  @!P0 BRA `(.L_x_113) ;  /* 0xfffffffc00f08947 */ /* 0x004fea000383ffff */
[----:B------:R-:W-:Y:S05]  /*75f0*/  BRA `(.L_x_114) ;  /* 0xffffffac00607947 */ /* 0x000fea000383ffff */
.L_x_37:
[----:B----4-:R-:W-:-:S07]  /*7600*/  MOV R0, UR5 ;  /* 0x0000000500007c02 */ /* 0x010fce0008000f00 */
.L_x_115:
[----:B-1----:R1:W2:Y:S02]  /*7610*/  SYNCS.PHASECHK.TRANS64.TRYWAIT P0, [R0+URZ], R3 ;  /* 0x00000003000075a7 */ /* 0x0022a400080011ff */
[----:B--2---:R-:W-:Y:S05]  /*7620*/  @!P0 NANOSLEEP.SYNCS 0x989680 ;  /* 0x009896800000895d */ /* 0x004fea0003900000 */
[----:B------:R-:W2:Y:S02]  /*7630*/  @!P0 SYNCS.PHASECHK.TRANS64 P0, [R0+URZ], R3 ;  /* 0x00000003000085a7 */ /* 0x000ea400080010ff */
[----:B--2---:R-:W-:Y:S05]  /*7640*/  @!P0 BRA `(.L_x_115) ;  /* 0xfffffffc00f08947 */ /* 0x004fea000383ffff */
[----:B------:R-:W-:Y:S05]  /*7650*/  BRA `(.L_x_116) ;  /* 0xffffffac006c7947 */ /* 0x000fea000383ffff */
.L_x_38:
[----:B----4-:R-:W-:-:S07]  /*7660*/  MOV R0, UR5 ;  /* 0x0000000500007c02 */ /* 0x010fce0008000f00 */
.L_x_117:
[----:B-1----:R1:W2:Y:S02]  /*7670*/  SYNCS.PHASECHK.TRANS64.TRYWAIT P0, [R0+URZ], R3 ;  /* 0x00000003000075a7 */ /* 0x0022a400080011ff */
[----:B--2---:R-:W-:Y:S05]  /*7680*/  @!P0 NANOSLEEP.SYNCS 0x989680 ;  /* 0x009896800000895d */ /* 0x004fea0003900000 */
[----:B------:R-:W2:Y:S02]  /*7690*/  @!P0 SYNCS.PHASECHK.TRANS64 P0, [R0+URZ], R3 ;  /* 0x00000003000085a7 */ /* 0x000ea400080010ff */
[----:B--2---:R-:W-:Y:S05]  /*76a0*/  @!P0 BRA `(.L_x_117) ;  /* 0xfffffffc00f08947 */ /* 0x004fea000383ffff */
[----:B------:R-:W-:Y:S05]  /*76b0*/  BRA `(.L_x_118) ;  /* 0xffffffac00787947 */ /* 0x000fea000383ffff */
.L_x_39:
[----:B----4-:R-:W-:-:S07]  /*76c0*/  MOV R0, UR5 ;  /* 0x0000000500007c02 */ /* 0x010fce0008000f00 */
.L_x_119:
[----:B-1----:R1:W2:Y:S02]  /*76d0*/  SYNCS.PHASECHK.TRANS64.TRYWAIT P0, [R0+URZ], R3 ;  /* 0x00000003000075a7 */ /* 0x0022a400080011ff */
[----:B--2---:R-:W-:Y:S05]  /*76e0*/  @!P0 NANOSLEEP.SYNCS 0x989680 ;  /* 0x009896800000895d */ /* 0x004fea0003900000 */
[----:B------:R-:W2:Y:S02]  /*76f0*/  @!P0 SYNCS.PHASECHK.TRANS64 P0, [R0+URZ], R3 ;  /* 0x00000003000085a7 */ /* 0x000ea400080010ff */
[----:B--2---:R-:W-:Y:S05]  /*7700*/  @!P0 BRA `(.L_x_119) ;  /* 0xfffffffc00f08947 */ /* 0x004fea000383ffff */
[----:B------:R-:W-:Y:S05]  /*7710*/  BRA `(.L_x_120) ;  /* 0xffffffac00847947 */ /* 0x000fea000383ffff */
.L_x_40:
[----:B----4-:R-:W-:-:S07]  /*7720*/  MOV R0, UR5 ;  /* 0x0000000500007c02 */ /* 0x010fce0008000f00 */
.L_x_121:
[----:B-1----:R1:W2:Y:S02]  /*7730*/  SYNCS.PHASECHK.TRANS64.TRYWAIT P0, [R0+URZ], R3 ;  /* 0x00000003000075a7 */ /* 0x0022a400080011ff */
[----:B--2---:R-:W-:Y:S05]  /*7740*/  @!P0 NANOSLEEP.SYNCS 0x989680 ;  /* 0x009896800000895d */ /* 0x004fea0003900000 */
[----:B------:R-:W2:Y:S02]  /*7750*/  @!P0 SYNCS.PHASECHK.TRANS64 P0, [R0+URZ], R3 ;  /* 0x00000003000085a7 */ /* 0x000ea400080010ff */
[----:B--2---:R-:W-:Y:S05]  /*7760*/  @!P0 BRA `(.L_x_121) ;  /* 0xfffffffc00f08947 */ /* 0x004fea000383ffff */
[----:B------:R-:W-:Y:S05]  /*7770*/  BRA `(.L_x_122) ;  /* 0xffffffac00907947 */ /* 0x000fea000383ffff */
.L_x_41:
[----:B----4-:R-:W-:-:S07]  /*7780*/  MOV R0, UR5 ;  /* 0x0000000500007c02 */ /* 0x010fce0008000f00 */
.L_x_123:
[----:B-1----:R1:W2:Y:S02]  /*7790*/  SYNCS.PHASECHK.TRANS64.TRYWAIT P0, [R0+URZ], R3 ;  /* 0x00000003000075a7 */ /* 0x0022a400080011ff */
[----:B--2---:R-:W-:Y:S05]  /*77a0*/  @!P0 NANOSLEEP.SYNCS 0x989680 ;  /* 0x009896800000895d */ /* 0x004fea0003900000 */
[----:B------:R-:W2:Y:S02]  /*77b0*/  @!P0 SYNCS.PHASECHK.TRANS64 P0, [R0+URZ], R3 ;  /* 0x00000003000085a7 */ /* 0x000ea400080010ff */
[----:B--2---:R-:W-:Y:S05]  /*77c0*/  @!P0 BRA `(.L_x_123) ;  /* 0xfffffffc00f08947 */ /* 0x004fea000383ffff */
[----:B------:R-:W-:Y:S05]  /*77d0*/  BRA `(.L_x_124) ;  /* 0xffffffac009c7947 */ /* 0x000fea000383ffff */
.L_x_42:
[----:B----4-:R-:W-:-:S07]  /*77e0*/  MOV R0, UR5 ;  /* 0x0000000500007c02 */ /* 0x010fce0008000f00 */
.L_x_125:
[----:B-1----:R1:W2:Y:S02]  /*77f0*/  SYNCS.PHASECHK.TRANS64.TRYWAIT P0, [R0+URZ], R3 ;  /* 0x00000003000075a7 */ /* 0x0022a400080011ff */
[----:B--2---:R-:W-:Y:S05]  /*7800*/  @!P0 NANOSLEEP.SYNCS 0x989680 ;  /* 0x009896800000895d */ /* 0x004fea0003900000 */
[----:B------:R-:W2:Y:S02]  /*7810*/  @!P0 SYNCS.PHASECHK.TRANS64 P0, [R0+URZ], R3 ;  /* 0x00000003000085a7 */ /* 0x000ea400080010ff */
[----:B--2---:R-:W-:Y:S05]  /*7820*/  @!P0 BRA `(.L_x_125) ;  /* 0xfffffffc00f08947 */ /* 0x004fea000383ffff */
[----:B------:R-:W-:Y:S05]  /*7830*/  BRA `(.L_x_126) ;  /* 0xffffffac00a87947 */ /* 0x000fea000383ffff */
.L_x_45:
[----:B-1----:R1:W2:Y:S02]  /*7840*/  SYNCS.PHASECHK.TRANS64.TRYWAIT P0, [R0+URZ+0x110], R5 ;  /* 0x00011005000075a7 */ /* 0x0022a400080011ff */
[----:B--2---:R-:W-:Y:S05]  /*7850*/  @!P0 NANOSLEEP.SYNCS 0x989680 ;  /* 0x009896800000895d */ /* 0x004fea0003900000 */
[----:B------:R-:W2:Y:S02]  /*7860*/  @!P0 SYNCS.PHASECHK.TRANS64 P0, [R0+URZ+0x110], R5 ;  /* 0x00011005000085a7 */ /* 0x000ea400080010ff */
[----:B--2---:R-:W-:Y:S05]  /*7870*/  @!P0 BRA `(.L_x_45) ;  /* 0xfffffffc00f08947 */ /* 0x004fea000383ffff */
[----:B------:R-:W-:Y:S05]  /*7880*/  BRA `(.L_x_127) ;  /* 0xffffffb000047947 */ /* 0x000fea000383ffff */
.L_x_46:
[----:B------:R-:W-:-:S07]  /*7890*/  MOV R0, UR5 ;  /* 0x0000000500007c02 */ /* 0x000fce0008000f00 */
.L_x_128:
[----:B-1----:R1:W2:Y:S02]  /*78a0*/  SYNCS.PHASECHK.TRANS64.TRYWAIT P0, [R0+URZ+0xc0], R5 ;  /* 0x0000c005000075a7 */ /* 0x0022a400080011ff */
[----:B--2---:R-:W-:Y:S05]  /*78b0*/  @!P0 NANOSLEEP.SYNCS 0x989680 ;  /* 0x009896800000895d */ /* 0x004fea0003900000 */
[----:B------:R-:W2:Y:S02]  /*78c0*/  @!P0 SYNCS.PHASECHK.TRANS64 P0, [R0+URZ+0xc0], R5 ;  /* 0x0000c005000085a7 */ /* 0x000ea400080010ff */
[----:B--2---:R-:W-:Y:S05]  /*78d0*/  @!P0 BRA `(.L_x_128) ;  /* 0xfffffffc00f08947 */ /* 0x004fea000383ffff */
[----:B------:R-:W-:Y:S05]  /*78e0*/  BRA `(.L_x_129) ;  /* 0xffffffb000147947 */ /* 0x000fea000383ffff */
.L_x_47:
[----:B-1----:R1:W2:Y:S02]  /*78f0*/  SYNCS.PHASECHK.TRANS64.TRYWAIT P1, [R0+URZ+0xb0], R5 ;  /* 0x0000b005000075a7 */ /* 0x0022a400080211ff */
[----:B--2---:R-:W-:Y:S05]  /*7900*/  @!P1 NANOSLEEP.SYNCS 0x989680 ;  /* 0x009896800000995d */ /* 0x004fea0003900000 */
[----:B------:R-:W2:Y:S02]  /*7910*/  @!P1 SYNCS.PHASECHK.TRANS64 P1, [R0+URZ+0xb0], R5 ;  /* 0x0000b005000095a7 */ /* 0x000ea400080210ff */
[----:B--2---:R-:W-:Y:S05]  /*7920*/  @!P1 BRA `(.L_x_47) ;  /* 0xfffffffc00f09947 */ /* 0x004fea000383ffff */
[----:B------:R-:W-:Y:S05]  /*7930*/  BRA `(.L_x_130) ;  /* 0xffffffb000447947 */ /* 0x000fea000383ffff */
.L_x_50:
[----:B------:R-:W-:-:S07]  /*7940*/  MOV R0, UR5 ;  /* 0x0000000500007c02 */ /* 0x000fce0008000f00 */
.L_x_131:
[----:B-1----:R1:W2:Y:S02]  /*7950*/  SYNCS.PHASECHK.TRANS64.TRYWAIT P0, [R0+URZ+0xc0], R3 ;  /* 0x0000c003000075a7 */ /* 0x0022a400080011ff */
[----:B--2---:R-:W-:Y:S05]  /*7960*/  @!P0 NANOSLEEP.SYNCS 0x989680 ;  /* 0x009896800000895d */ /* 0x004fea0003900000 */
[----:B------:R-:W2:Y:S02]  /*7970*/  @!P0 SYNCS.PHASECHK.TRANS64 P0, [R0+URZ+0xc0], R3 ;  /* 0x0000c003000085a7 */ /* 0x000ea400080010ff */
[----:B--2---:R-:W-:Y:S05]  /*7980*/  @!P0 BRA `(.L_x_131) ;  /* 0xfffffffc00f08947 */ /* 0x004fea000383ffff */
[----:B------:R-:W-:Y:S05]  /*7990*/  BRA `(.L_x_49) ;  /* 0xffffffb000987947 */ /* 0x000fea000383ffff */
.L_x_57:
[----:B-1----:R1:W2:Y:S02]  /*79a0*/  SYNCS.PHASECHK.TRANS64.TRYWAIT P1, [R0+URZ+0xb0], R5 ;  /* 0x0000b005000075a7 */ /* 0x0022a400080211ff */
[----:B--2---:R-:W-:Y:S05]  /*79b0*/  @!P1 NANOSLEEP.SYNCS 0x989680 ;  /* 0x009896800000995d */ /* 0x004fea0003900000 */
[----:B------:R-:W2:Y:S02]  /*79c0*/  @!P1 SYNCS.PHASECHK.TRANS64 P1, [R0+URZ+0xb0], R5 ;  /* 0x0000b005000095a7 */ /* 0x000ea400080210ff */
[----:B--2---:R-:W-:Y:S05]  /*79d0*/  @!P1 BRA `(.L_x_57) ;  /* 0xfffffffc00f09947 */ /* 0x004fea000383ffff */
[----:B------:R-:W-:Y:S05]  /*79e0*/  BRA `(.L_x_132) ;  /* 0xffffffb800007947 */ /* 0x000fea000383ffff */
.L_x_58:
[----:B------:R-:W-:-:S07]  /*79f0*/  MOV R3, UR7 ;  /* 0x0000000700037c02 */ /* 0x000fce0008000f00 */
.L_x_133:
[----:B-1----:R1:W2:Y:S02]  /*7a00*/  SYNCS.PHASECHK.TRANS64.TRYWAIT P0, [R3+URZ+0xf0], R0 ;  /* 0x0000f000030075a7 */ /* 0x0022a400080011ff */
[----:B--2---:R-:W-:Y:S05]  /*7a10*/  @!P0 NANOSLEEP.SYNCS 0x989680 ;  /* 0x009896800000895d */ /* 0x004fea0003900000 */
[----:B------:R-:W2:Y:S02]  /*7a20*/  @!P0 SYNCS.PHASECHK.TRANS64 P0, [R3+URZ+0xf0], R0 ;  /* 0x0000f000030085a7 */ /* 0x000ea400080010ff */
[----:B--2---:R-:W-:Y:S05]  /*7a30*/  @!P0 BRA `(.L_x_133) ;  /* 0xfffffffc00f08947 */ /* 0x004fea000383ffff */
[----:B------:R-:W-:Y:S05]  /*7a40*/  BRA `(.L_x_134) ;  /* 0xffffffb800507947 */ /* 0x000fea000383ffff */
.L_x_61:
[----:B------:R-:W-:Y:S07]  /*7a50*/  MOV R0, UR6 ;  /* 0x0000000600007c02 */ /* 0x000fee0008000f00 */
.L_x_135:
[----:B-1----:R1:W2:Y:S02]  /*7a60*/  SYNCS.PHASECHK.TRANS64.TRYWAIT P0, [R0+URZ], R3 ;  /* 0x00000003000075a7 */ /* 0x0022a400080011ff */
[----:B--2---:R-:W-:Y:S05]  /*7a70*/  @!P0 NANOSLEEP.SYNCS 0x989680 ;  /* 0x009896800000895d */ /* 0x004fea0003900000 */
[----:B------:R-:W2:Y:S02]  /*7a80*/  @!P0 SYNCS.PHASECHK.TRANS64 P0, [R0+URZ], R3 ;  /* 0x00000003000085a7 */ /* 0x000ea400080010ff */
[----:B--2---:R-:W-:Y:S05]  /*7a90*/  @!P0 BRA `(.L_x_135) ;  /* 0xfffffffc00f08947 */ /* 0x004fea000383ffff */
[----:B------:R-:W-:Y:S05]  /*7aa0*/  BRA `(.L_x_60) ;  /* 0xffffffb8006c7947 */ /* 0x000fea000383ffff */
.L_x_64:
[----:B------:R-:W-:-:S07]  /*7ab0*/  MOV R0, UR6 ;  /* 0x0000000600007c02 */ /* 0x000fce0008000f00 */
.L_x_136:
[----:B--2---:R2:W4:Y:S02]  /*7ac0*/  SYNCS.PHASECHK.TRANS64.TRYWAIT P0, [R0+URZ], R3 ;  /* 0x00000003000075a7 */ /* 0x00452400080011ff */
[----:B----4-:R-:W-:Y:S05]  /*7ad0*/  @!P0 NANOSLEEP.SYNCS 0x989680 ;  /* 0x009896800000895d */ /* 0x010fea0003900000 */
[----:B------:R-:W4:Y:S02]  /*7ae0*/  @!P0 SYNCS.PHASECHK.TRANS64 P0, [R0+URZ], R3 ;  /* 0x00000003000085a7 */ /* 0x000f2400080010ff */
[----:B----4-:R-:W-:Y:S05]  /*7af0*/  @!P0 BRA `(.L_x_136) ;  /* 0xfffffffc00f08947 */ /* 0x010fea000383ffff */
[----:B------:R-:W-:Y:S05]  /*7b00*/  BRA `(.L_x_137) ;  /* 0xffffffbc00487947 */ /* 0x000fea000383ffff */
.L_x_65:
[----:B------:R-:W-:-:S07]  /*7b10*/  MOV R0, UR6 ;  /* 0x0000000600007c02 */ /* 0x000fce0008000f00 */
.L_x_138:
[----:B-1----:R1:W2:Y:S02]  /*7b20*/  SYNCS.PHASECHK.TRANS64.TRYWAIT P0, [R0+URZ], R3 ;  /* 0x00000003000075a7 */ /* 0x0022a400080011ff */
[----:B--2---:R-:W-:Y:S05]  /*7b30*/  @!P0 NANOSLEEP.SYNCS 0x989680 ;  /* 0x009896800000895d */ /* 0x004fea0003900000 */
[----:B------:R-:W2:Y:S02]  /*7b40*/  @!P0 SYNCS.PHASECHK.TRANS64 P0, [R0+URZ], R3 ;  /* 0x00000003000085a7 */ /* 0x000ea400080010ff */
[----:B--2---:R-:W-:Y:S05]  /*7b50*/  @!P0 BRA `(.L_x_138) ;  /* 0xfffffffc00f08947 */ /* 0x004fea000383ffff */
[----:B------:R-:W-:Y:S05]  /*7b60*/  BRA `(.L_x_139) ;  /* 0xffffffbc00547947 */ /* 0x000fea000383ffff */
.L_x_66:
[----:B------:R-:W-:-:S07]  /*7b70*/  MOV R0, UR6 ;  /* 0x0000000600007c02 */ /* 0x000fce0008000f00 */
.L_x_140:
[----:B-1----:R1:W2:Y:S02]  /*7b80*/  SYNCS.PHASECHK.TRANS64.TRYWAIT P0, [R0+URZ], R3 ;  /* 0x00000003000075a7 */ /* 0x0022a400080011ff */
[----:B--2---:R-:W-:Y:S05]  /*7b90*/  @!P0 NANOSLEEP.SYNCS 0x989680 ;  /* 0x009896800000895d */ /* 0x004fea0003900000 */
[----:B------:R-:W2:Y:S02]  /*7ba0*/  @!P0 SYNCS.PHASECHK.TRANS64 P0, [R0+URZ], R3 ;  /* 0x00000003000085a7 */ /* 0x000ea400080010ff */
[----:B--2---:R-:W-:Y:S05]  /*7bb0*/  @!P0 BRA `(.L_x_140) ;  /* 0xfffffffc00f08947 */ /* 0x004fea000383ffff */
[----:B------:R-:W-:Y:S05]  /*7bc0*/  BRA `(.L_x_141) ;  /* 0xffffffbc00607947 */ /* 0x000fea000383ffff */
.L_x_67:
[----:B------:R-:W-:-:S07]  /*7bd0*/  MOV R0, UR7 ;  /* 0x0000000700007c02 */ /* 0x000fce0008000f00 */
.L_x_142:
[----:B-1----:R1:W2:Y:S02]  /*7be0*/  SYNCS.PHASECHK.TRANS64.TRYWAIT P0, [R0+URZ], R3 ;  /* 0x00000003000075a7 */ /* 0x0022a400080011ff */
[----:B--2---:R-:W-:Y:S05]  /*7bf0*/  @!P0 NANOSLEEP.SYNCS 0x989680 ;  /* 0x009896800000895d */ /* 0x004fea0003900000 */
[----:B------:R-:W2:Y:S02]  /*7c00*/  @!P0 SYNCS.PHASECHK.TRANS64 P0, [R0+URZ], R3 ;  /* 0x00000003000085a7 */ /* 0x000ea400080010ff */
[----:B--2---:R-:W-:Y:S05]  /*7c10*/  @!P0 BRA `(.L_x_142) ;  /* 0xfffffffc00f08947 */ /* 0x004fea000383ffff */
[----:B------:R-:W-:Y:S05]  /*7c20*/  BRA `(.L_x_143) ;  /* 0xffffffbc006c7947 */ /* 0x000fea000383ffff */
.L_x_72:
[----:B--2---:R2:W3:Y:S02]  /*7c30*/  SYNCS.PHASECHK.TRANS64.TRYWAIT P0, [R0+URZ+0xb0], R3 ;  /* 0x0000b003000075a7 */ /* 0x0044e400080011ff */
[----:B---3--:R-:W-:Y:S05]  /*7c40*/  @!P0 NANOSLEEP.SYNCS 0x989680 ;  /* 0x009896800000895d */ /* 0x008fea0003900000 */
[----:B------:R-:W3:Y:S02]  /*7c50*/  @!P0 SYNCS.PHASECHK.TRANS64 P0, [R0+URZ+0xb0], R3 ;  /* 0x0000b003000085a7 */ /* 0x000ee400080010ff */
[----:B---3--:R-:W-:Y:S05]  /*7c60*/  @!P0 BRA `(.L_x_72) ;  /* 0xfffffffc00f08947 */ /* 0x008fea000383ffff */
[----:B------:R-:W-:Y:S05]  /*7c70*/  BRA `(.L_x_144) ;  /* 0xffffffc000707947 */ /* 0x000fea000383ffff */
.L_x_75:
[----:B------:R-:W-:Y:S07]  /*7c80*/  MOV R0, UR7 ;  /* 0x0000000700007c02 */ /* 0x000fee0008000f00 */
.L_x_145:
[----:B--2---:R2:W3:Y:S02]  /*7c90*/  SYNCS.PHASECHK.TRANS64.TRYWAIT P0, [R0+URZ+0xa8], R3 ;  /* 0x0000a803000075a7 */ /* 0x0044e400080011ff */
[----:B---3--:R-:W-:Y:S05]  /*7ca0*/  @!P0 NANOSLEEP.SYNCS 0x989680 ;  /* 0x009896800000895d */ /* 0x008fea0003900000 */
[----:B------:R-:W3:Y:S02]  /*7cb0*/  @!P0 SYNCS.PHASECHK.TRANS64 P0, [R0+URZ+0xa8], R3 ;  /* 0x0000a803000085a7 */ /* 0x000ee400080010ff */
[----:B---3--:R-:W-:Y:S05]  /*7cc0*/  @!P0 BRA `(.L_x_145) ;  /* 0xfffffffc00f08947 */ /* 0x008fea000383ffff */
[----:B------:R-:W-:Y:S05]  /*7cd0*/  BRA `(.L_x_74) ;  /* 0xffffffc400507947 */ /* 0x000fea000383ffff */
.L_x_78:
[----:B--2---:R-:W-:Y:S07]  /*7ce0*/  MOV R3, UR7 ;  /* 0x0000000700037c02 */ /* 0x004fee0008000f00 */
.L_x_146:
[----:B-1----:R1:W2:Y:S02]  /*7cf0*/  SYNCS.PHASECHK.TRANS64.TRYWAIT P0, [R3+URZ+0x90], R12 ;  /* 0x0000900c030075a7 */ /* 0x0022a400080011ff */
[----:B--2---:R-:W-:Y:S05]  /*7d00*/  @!P0 NANOSLEEP.SYNCS 0x989680 ;  /* 0x009896800000895d */ /* 0x004fea0003900000 */
[----:B------:R-:W2:Y:S02]  /*7d10*/  @!P0 SYNCS.PHASECHK.TRANS64 P0, [R3+URZ+0x90], R12 ;  /* 0x0000900c030085a7 */ /* 0x000ea400080010ff */
[----:B--2---:R-:W-:Y:S05]  /*7d20*/  @!P0 BRA `(.L_x_146) ;  /* 0xfffffffc00f08947 */ /* 0x004fea000383ffff */
[----:B------:R-:W-:Y:S05]  /*7d30*/  BRA `(.L_x_147) ;  /* 0xffffffc400c87947 */ /* 0x000fea000383ffff */
.L_x_79:
[----:B------:R-:W-:Y:S07]  /*7d40*/  MOV R3, UR7 ;  /* 0x0000000700037c02 */ /* 0x000fee0008000f00 */
.L_x_148:
[----:B-1----:R1:W2:Y:S02]  /*7d50*/  SYNCS.PHASECHK.TRANS64.TRYWAIT P0, [R3+URZ+0x98], R12 ;  /* 0x0000980c030075a7 */ /* 0x0022a400080011ff */
[----:B--2---:R-:W-:Y:S05]  /*7d60*/  @!P0 NANOSLEEP.SYNCS 0x989680 ;  /* 0x009896800000895d */ /* 0x004fea0003900000 */
[----:B------:R-:W2:Y:S02]  /*7d70*/  @!P0 SYNCS.PHASECHK.TRANS64 P0, [R3+URZ+0x98], R12 ;  /* 0x0000980c030085a7 */ /* 0x000ea400080010ff */
[----:B--2---:R-:W-:Y:S05]  /*7d80*/  @!P0 BRA `(.L_x_148) ;  /* 0xfffffffc00f08947 */ /* 0x004fea000383ffff */
[----:B------:R-:W-:Y:S05]  /*7d90*/  BRA `(.L_x_149) ;  /* 0xffffffc800487947 */ /* 0x000fea000383ffff */
.L_x_81:
[----:B------:R-:W-:-:S07]  /*7da0*/  MOV R0, UR7 ;  /* 0x0000000700007c02 */ /* 0x000fce0008000f00 */
.L_x_150:
[----:B-1----:R1:W3:Y:S02]  /*7db0*/  SYNCS.PHASECHK.TRANS64.TRYWAIT P0, [R0+URZ+0x90], R3 ;  /* 0x00009003000075a7 */ /* 0x0022e400080011ff */
[----:B---3--:R-:W-:Y:S05]  /*7dc0*/  @!P0 NANOSLEEP.SYNCS 0x989680 ;  /* 0x009896800000895d */ /* 0x008fea0003900000 */
[----:B------:R-:W3:Y:S02]  /*7dd0*/  @!P0 SYNCS.PHASECHK.TRANS64 P0, [R0+URZ+0x90], R3 ;  /* 0x00009003000085a7 */ /* 0x000ee400080010ff */
[----:B---3--:R-:W-:Y:S05]  /*7de0*/  @!P0 BRA `(.L_x_150) ;  /* 0xfffffffc00f08947 */ /* 0x008fea000383ffff */
[----:B------:R-:W-:Y:S05]  /*7df0*/  BRA `(.L_x_151) ;  /* 0xffffffc800b87947 */ /* 0x000fea000383ffff */
.L_x_83:
[----:B--2---:R2:W4:Y:S02]  /*7e00*/  SYNCS.PHASECHK.TRANS64.TRYWAIT P0, [R0+URZ+0xb0], R3 ;  /* 0x0000b003000075a7 */ /* 0x00452400080011ff */
[----:B----4-:R-:W-:Y:S05]  /*7e10*/  @!P0 NANOSLEEP.SYNCS 0x989680 ;  /* 0x009896800000895d */ /* 0x010fea0003900000 */
[----:B------:R-:W4:Y:S02]  /*7e20*/  @!P0 SYNCS.PHASECHK.TRANS64 P0, [R0+URZ+0xb0], R3 ;  /* 0x0000b003000085a7 */ /* 0x000f2400080010ff */
[----:B----4-:R-:W-:Y:S05]  /*7e30*/  @!P0 BRA `(.L_x_83) ;  /* 0xfffffffc00f08947 */ /* 0x010fea000383ffff */
[----:B------:R-:W-:Y:S05]  /*7e40*/  BRA `(.L_x_152) ;  /* 0xffffffcc00847947 */ /* 0x000fea000383ffff */
.L_x_94:
[----:B-1----:R1:W3:Y:S02]  /*7e50*/  SYNCS.PHASECHK.TRANS64.TRYWAIT P1, [R0+URZ+0x80], R3 ;  /* 0x00008003000075a7 */ /* 0x0022e400080211ff */
[----:B---3--:R-:W-:Y:S05]  /*7e60*/  @!P1 NANOSLEEP.SYNCS 0x989680 ;  /* 0x009896800000995d */ /* 0x008fea0003900000 */
[----:B------:R-:W3:Y:S02]  /*7e70*/  @!P1 SYNCS.PHASECHK.TRANS64 P1, [R0+URZ+0x80], R3 ;  /* 0x00008003000095a7 */ /* 0x000ee400080210ff */
[----:B---3--:R-:W-:Y:S05]  /*7e80*/  @!P1 BRA `(.L_x_94) ;  /* 0xfffffffc00f09947 */ /* 0x008fea000383ffff */
[----:B------:R-:W-:Y:S05]  /*7e90*/  BRA `(.L_x_93) ;  /* 0xffffffd8009c7947 */ /* 0x000fea000383ffff */
.L_x_96:
[----:B-1----:R1:W4:Y:S02]  /*7ea0*/  SYNCS.PHASECHK.TRANS64.TRYWAIT P0, [R113+URZ+0xd0], R2 ;  /* 0x0000d002710075a7 */ /* 0x00232400080011ff */
[----:B----4-:R-:W-:Y:S05]  /*7eb0*/  @!P0 NANOSLEEP.SYNCS 0x989680 ;  /* 0x009896800000895d */ /* 0x010fea0003900000 */
[----:B------:R-:W4:Y:S02]  /*7ec0*/  @!P0 SYNCS.PHASECHK.TRANS64 P0, [R113+URZ+0xd0], R2 ;  /* 0x0000d002710085a7 */ /* 0x000f2400080010ff */
[----:B----4-:R-:W-:Y:S05]  /*7ed0*/  @!P0 BRA `(.L_x_96) ;  /* 0xfffffffc00f08947 */ /* 0x010fea000383ffff */
[----:B------:R-:W-:Y:S05]  /*7ee0*/  BRA `(.L_x_95) ;  /* 0xffffffd800f07947 */ /* 0x000fea000383ffff */
.L_x_104:
[----:B--2---:R2:W3:Y:S02]  /*7ef0*/  SYNCS.PHASECHK.TRANS64.TRYWAIT P0, [R32+URZ+0x80], R3 ;  /* 0x00008003200075a7 */ /* 0x0044e400080011ff */
[----:B---3--:R-:W-:Y:S05]  /*7f00*/  @!P0 NANOSLEEP.SYNCS 0x989680 ;  /* 0x009896800000895d */ /* 0x008fea0003900000 */
[----:B------:R-:W3:Y:S02]  /*7f10*/  @!P0 SYNCS.PHASECHK.TRANS64 P0, [R32+URZ+0x80], R3 ;  /* 0x00008003200085a7 */ /* 0x000ee400080010ff */
[----:B---3--:R-:W-:Y:S05]  /*7f20*/  @!P0 BRA `(.L_x_104) ;  /* 0xfffffffc00f08947 */ /* 0x008fea000383ffff */
[----:B------:R-:W-:Y:S05]  /*7f30*/  BRA `(.L_x_103) ;  /* 0xffffffe400e07947 */ /* 0x000fea000383ffff */
        .weak           $__internal_0_$__cuda_sm10x_tcgen05_guardrail_trap_col_being_dealloced_not_returned_by_alloc
        .type           $__internal_0_$__cuda_sm10x_tcgen05_guardrail_trap_col_being_dealloced_not_returned_by_alloc,@function
        .size           $__internal_0_$__cuda_sm10x_tcgen05_guardrail_trap_col_being_dealloced_not_returned_by_alloc,($__internal_1_$__cuda_sm10x_tcgen05_guardrail_trap_phase_invalid_during_alloc - $__internal_0_$__cuda_sm10x_tcgen05_guardrail_trap_col_being_dealloced_not_returned_by_alloc)
$__internal_0_$__cuda_sm10x_tcgen05_guardrail_trap_col_being_dealloced_not_returned_by_alloc:
[----:B------:R-:W-:Y:S05]  /*7f40*/  BPT.TRAP 0x1 ;  /* 0x000000040000795c */ /* 0x000fea0000300000 */
[----:B------:R-:W-:-:S04]  /*7f50*/  HFMA2 R3, -RZ, RZ, 0, 0 ;  /* 0x00000000ff037431 */ /* 0x000fc800000001ff */
[----:B------:R-:W-:Y:S05]  /*7f60*/  RET.REL.NODEC R2 `(_ZN7cutlass13device_kernelINS_4gemm6kernel13GemmUniversalIN4cute5tupleIJiiiiEEENS1_10collective13CollectiveMmaINS1_35MainloopSm100TmaUmmaWarpSpecializedILi8ELi2ELi4ENS5_IJNS4_1CILi1EEESB_SB_EEEEENS5_IJNSA_ILi64EEENSA_ILi128EEESF_EEENS_12float_e4m3_tENS5_IJSB_llEEENS_12float_e5m2_tESI_NS4_8TiledMMAINS4_8MMA_AtomIJNS4_10MMA_TraitsINS4_19SM100_MMA_F8F6F4_SSEJSH_SJ_fSE_SF_NS4_17integral_constantINS4_4UMMA5MajorELSQ_1EEESR_NSO_INSP_7ScaleInELSS_0EEEST_EEEEEENS4_6LayoutISC_NS5_IJNSA_ILi0EEESX_SX_EEEEENS5_IJNS4_10UnderscoreES10_S10_EEEEENS4_13SM90_TMA_LOADENS4_14ComposedLayoutINS4_7SwizzleILi2ELi4ELi3EEENS4_18smem_ptr_flag_bitsILi8EEENSW_INS5_IJSE_NSA_ILi8EEEEEENS5_IJSB_SE_EEEEEEEvNS4_8identityES13_NS14_INS15_ILi3ELi4ELi3EEES18_NSW_INS5_IJSF_S19_EEENS5_IJSB_SF_EEEEEEEvS1E_EENS_8epilogue10collective18CollectiveEpilogueINS1L_23Sm100TmaWarpSpecializedILi2ELi2ELi32ELb0ELb0EEEJSG_NS5_IJNSW_ISE_SB_EES1Q_EEESH_NS5_IJlSB_lEEESH_S1S_NS1L_6fusion15FusionCallbacksIS1P_NS1T_17LinearCombinationISH_fSH_fLNS_15FloatRoundStyleE2EEESG_S1R_JEEENS4_5SM1004TMEM4LOAD26SM100_TMEM_LOAD_16dp32b32xES13_NS14_IS16_S18_NSW_INS5_IJS19_SE_EEENS5_IJSE_SB_EEEEEEENS4_39AutoVectorizingCopyWithAssumedAlignmentILi128EEENS4_14SM90_TMA_STOREES26_S28_S28_EEEvvEEEEvNT_6ParamsE) ;  /* 0xffffff8002247950 */ /* 0x000fea0003c3ffff */
        .weak           $__internal_1_$__cuda_sm10x_tcgen05_guardrail_trap_phase_invalid_during_alloc
        .type           $__internal_1_$__cuda_sm10x_tcgen05_guardrail_trap_phase_invalid_during_alloc,@function
        .size           $__internal_1_$__cuda_sm10x_tcgen05_guardrail_trap_phase_invalid_during_alloc,($__internal_2_$__cuda_sm10x_tcgen05_guardrail_trap_unallocated_columns_being_dealloced - $__internal_1_$__cuda_sm10x_tcgen05_guardrail_trap_phase_invalid_during_alloc)
$__internal_1_$__cuda_sm10x_tcgen05_guardrail_trap_phase_invalid_during_alloc:
[----:B------:R-:W-:Y:S05]  /*7f70*/  BPT.TRAP 0x1 ;  /* 0x000000040000795c */ /* 0x000fea0000300000 */
[----:B------:R-:W-:-:S04]  /*7f80*/  MOV R3, 0x0 ;  /* 0x0000000000037802 */ /* 0x000fc80000000f00 */
[----:B------:R-:W-:Y:S05]  /*7f90*/  RET.REL.NODEC R2 `(_ZN7cutlass13device_kernelINS_4gemm6kernel13GemmUniversalIN4cute5tupleIJiiiiEEENS1_10collective13CollectiveMmaINS1_35MainloopSm100TmaUmmaWarpSpecializedILi8ELi2ELi4ENS5_IJNS4_1CILi1EEESB_SB_EEEEENS5_IJNSA_ILi64EEENSA_ILi128EEESF_EEENS_12float_e4m3_tENS5_IJSB_llEEENS_12float_e5m2_tESI_NS4_8TiledMMAINS4_8MMA_AtomIJNS4_10MMA_TraitsINS4_19SM100_MMA_F8F6F4_SSEJSH_SJ_fSE_SF_NS4_17integral_constantINS4_4UMMA5MajorELSQ_1EEESR_NSO_INSP_7ScaleInELSS_0EEEST_EEEEEENS4_6LayoutISC_NS5_IJNSA_ILi0EEESX_SX_EEEEENS5_IJNS4_10UnderscoreES10_S10_EEEEENS4_13SM90_TMA_LOADENS4_14ComposedLayoutINS4_7SwizzleILi2ELi4ELi3EEENS4_18smem_ptr_flag_bitsILi8EEENSW_INS5_IJSE_NSA_ILi8EEEEEENS5_IJSB_SE_EEEEEEEvNS4_8identityES13_NS14_INS15_ILi3ELi4ELi3EEES18_NSW_INS5_IJSF_S19_EEENS5_IJSB_SF_EEEEEEEvS1E_EENS_8epilogue10collective18CollectiveEpilogueINS1L_23Sm100TmaWarpSpecializedILi2ELi2ELi32ELb0ELb0EEEJSG_NS5_IJNSW_ISE_SB_EES1Q_EEESH_NS5_IJlSB_lEEESH_S1S_NS1L_6fusion15FusionCallbacksIS1P_NS1T_17LinearCombinationISH_fSH_fLNS_15FloatRoundStyleE2EEESG_S1R_JEEENS4_5SM1004TMEM4LOAD26SM100_TMEM_LOAD_16dp32b32xES13_NS14_IS16_S18_NSW_INS5_IJS19_SE_EEENS5_IJSE_SB_EEEEEEENS4_39AutoVectorizingCopyWithAssumedAlignmentILi128EEENS4_14SM90_TMA_STOREES26_S28_S28_EEEvvEEEEvNT_6ParamsE) ;  /* 0xffffff8002187950 */ /* 0x000fea0003c3ffff */
        .weak           $__internal_2_$__cuda_sm10x_tcgen05_guardrail_trap_unallocated_columns_being_dealloced
        .type           $__internal_2_$__cuda_sm10x_tcgen05_guardrail_trap_unallocated_columns_being_dealloced,@function
        .size           $__internal_2_$__cuda_sm10x_tcgen05_guardrail_trap_unallocated_columns_being_dealloced,(.L_x_154 - $__internal_2_$__cuda_sm10x_tcgen05_guardrail_trap_unallocated_columns_being_dealloced)
$__internal_2_$__cuda_sm10x_tcgen05_guardrail_trap_unallocated_columns_being_dealloced:
[----:B------:R-:W-:Y:S05]  /*7fa0*/  BPT.TRAP 0x1 ;  /* 0x000000040000795c */ /* 0x000fea0000300000 */
[----:B------:R-:W-:-:S04]  /*7fb0*/  HFMA2 R3, -RZ, RZ, 0, 0 ;  /* 0x00000000ff037431 */ /* 0x000fc800000001ff */
[----:B------:R-:W-:Y:S05]  /*7fc0*/  RET.REL.NODEC R2 `(_ZN7cutlass13device_kernelINS_4gemm6kernel13GemmUniversalIN4cute5tupleIJiiiiEEENS1_10collective13CollectiveMmaINS1_35MainloopSm100TmaUmmaWarpSpecializedILi8ELi2ELi4ENS5_IJNS4_1CILi1EEESB_SB_EEEEENS5_IJNSA_ILi64EEENSA_ILi128EEESF_EEENS_12float_e4m3_tENS5_IJSB_llEEENS_12float_e5m2_tESI_NS4_8TiledMMAINS4_8MMA_AtomIJNS4_10MMA_TraitsINS4_19SM100_MMA_F8F6F4_SSEJSH_SJ_fSE_SF_NS4_17integral_constantINS4_4UMMA5MajorELSQ_1EEESR_NSO_INSP_7ScaleInELSS_0EEEST_EEEEEENS4_6LayoutISC_NS5_IJNSA_ILi0EEESX_SX_EEEEENS5_IJNS4_10UnderscoreES10_S10_EEEEENS4_13SM90_TMA_LOADENS4_14ComposedLayoutINS4_7SwizzleILi2ELi4ELi3EEENS4_18smem_ptr_flag_bitsILi8EEENSW_INS5_IJSE_NSA_ILi8EEEEEENS5_IJSB_SE_EEEEEEEvNS4_8identityES13_NS14_INS15_ILi3ELi4ELi3EEES18_NSW_INS5_IJSF_S19_EEENS5_IJSB_SF_EEEEEEEvS1E_EENS_8epilogue10collective18CollectiveEpilogueINS1L_23Sm100TmaWarpSpecializedILi2ELi2ELi32ELb0ELb0EEEJSG_NS5_IJNSW_ISE_SB_EES1Q_EEESH_NS5_IJlSB_lEEESH_S1S_NS1L_6fusion15FusionCallbacksIS1P_NS1T_17LinearCombinationISH_fSH_fLNS_15FloatRoundStyleE2EEESG_S1R_JEEENS4_5SM1004TMEM4LOAD26SM100_TMEM_LOAD_16dp32b32xES13_NS14_IS16_S18_NSW_INS5_IJS19_SE_EEENS5_IJSE_SB_EEEEEEENS4_39AutoVectorizingCopyWithAssumedAlignmentILi128EEENS4_14SM90_TMA_STOREES26_S28_S28_EEEvvEEEEvNT_6ParamsE) ;  /* 0xffffff80020c7950 */ /* 0x000fea0003c3ffff */
.L_x_153:
[----:B------:R-:W-:-:S00]  /*7fd0*/  BRA `(.L_x_153) ;  /* 0xfffffffc00fc7947 */ /* 0x000fc0000383ffff */
[----:B------:R-:W-:-:S00]  /*7fe0*/  NOP ;  /* 0x0000000000007918 */ /* 0x000fc00000000000 */
        /* <DEDUP_REMOVED lines=9> */
.L_x_154:


//--------------------- .nv.global.init           --------------------------
	.section	.nv.global.init,"aw",@progbits
.nv.global.init:
	.type		$str$27,@object
	.size		$str$27,($str$28 - $str$27)
$str$27:
        /*0000*/ 	.byte	0x28, 0x61, 0x64, 0x64, 0x72, 0x65, 0x73, 0x73, 0x20, 0x26, 0x20, 0x6d, 0x61, 0x73, 0x6b, 0x29
        /*0010*/ 	.byte	0x20, 0x3d, 0x3d, 0x20, 0x30, 0x00
	.type		$str$28,@object
	.size		$str$28,($str$26 - $str$28)
$str$28:
        /*0016*/ 	.byte	0x2f, 0x74, 0x6d, 0x70, 0x2f, 0x63, 0x75, 0x74, 0x6c, 0x61, 0x73, 0x73, 0x5f, 0x73, 0x77, 0x65
        /*0026*/ 	.byte	0x65, 0x70, 0x5f, 0x73, 0x72, 0x63, 0x2f, 0x69, 0x6e, 0x63, 0x6c, 0x75, 0x64, 0x65, 0x2f, 0x63
        /*0036*/ 	.byte	0x75, 0x74, 0x65, 0x2f, 0x70, 0x6f, 0x69, 0x6e, 0x74, 0x65, 0x72, 0x5f, 0x66, 0x6c, 0x61, 0x67
        /*0046*/ 	.byte	0x67, 0x65, 0x64, 0x2e, 0x68, 0x70, 0x70, 0x00
	.type		$str$26,@object
	.size		$str$26,($str$25 - $str$26)
$str$26:
        /*004e*/ 	.byte	0x2f, 0x74, 0x6d, 0x70, 0x2f, 0x63, 0x75, 0x74, 0x6c, 0x61, 0x73, 0x73, 0x5f, 0x73, 0x77, 0x65
        /*005e*/ 	.byte	0x65, 0x70, 0x5f, 0x73, 0x72, 0x63, 0x2f, 0x69, 0x6e, 0x63, 0x6c, 0x75, 0x64, 0x65, 0x2f, 0x63
        /*006e*/ 	.byte	0x75, 0x74, 0x65, 0x2f, 0x61, 0x74, 0x6f, 0x6d, 0x2f, 0x63, 0x6f, 0x70, 0x79, 0x5f, 0x74, 0x72
        /*007e*/ 	.byte	0x61, 0x69, 0x74, 0x73, 0x5f, 0x73, 0x6d, 0x31, 0x30, 0x30, 0x2e, 0x68, 0x70, 0x70, 0x00
	.type		$str$25,@object
	.size		$str$25,(__unnamed_1 - $str$25)
$str$25:
        /*008d*/ 	.byte	0x28, 0x28, 0x75, 0x69, 0x6e, 0x74, 0x33, 0x32, 0x5f, 0x74, 0x28, 0x74, 0x68, 0x72, 0x65, 0x61
        /*009d*/ 	.byte	0x64, 0x49, 0x64, 0x78, 0x2e, 0x78, 0x29, 0x20, 0x2f, 0x20, 0x33, 0x32, 0x29, 0x20, 0x25, 0x20
        /*00ad*/ 	.byte	0x34, 0x29, 0x20, 0x3d, 0x3d, 0x20, 0x28, 0x28, 0x28, 0x74, 0x6d, 0x65, 0x6d, 0x5f, 0x61, 0x64
        /*00bd*/ 	.byte	0x64, 0x72, 0x20, 0x3e, 0x3e, 0x20, 0x31, 0x36, 0x29, 0x20, 0x2f, 0x20, 0x33, 0x32, 0x29, 0x20
        /*00cd*/ 	.byte	0x25, 0x20, 0x34, 0x29, 0x00
	.type		__unnamed_1,@object
	.size		__unnamed_1,(__unnamed_2 - __unnamed_1)
__unnamed_1:
        /*00d2*/ 	.byte	0x61, 0x75, 0x74, 0x6f, 0x20, 0x63, 0x75, 0x74, 0x65, 0x3a, 0x3a, 0x61, 0x73, 0x5f, 0x70, 0x6f
        /* <DEDUP_REMOVED lines=24> */
        /*0262*/ 	.byte	0x3c, 0x34, 0x30, 0x39, 0x36, 0x3e, 0x3e, 0x3e, 0x3e, 0x5d, 0x00
	.type		__unnamed_2,@object
	.size		__unnamed_2,(.L_2 - __unnamed_2)
__unnamed_2:
        /* <DEDUP_REMOVED lines=40> */
        /*04ed*/ 	.byte	0x74, 0x65, 0x3a, 0x3a, 0x43, 0x3c, 0x30, 0x3e, 0x3e, 0x3e, 0x3e, 0x5d, 0x00
.L_2:


//--------------------- .nv.shared._ZN7cutlass13device_kernelINS_4gemm6kernel13GemmUniversalIN4cute5tupleIJiiiiEEENS1_10collective13CollectiveMmaINS1_35MainloopSm100TmaUmmaWarpSpecializedILi8ELi2ELi4ENS5_IJNS4_1CILi1EEESB_SB_EEEEENS5_IJNSA_ILi64EEENSA_ILi128EEESF_EEENS_12float_e4m3_tENS5_IJSB_llEEENS_12float_e5m2_tESI_NS4_8TiledMMAINS4_8MMA_AtomIJNS4_10MMA_TraitsINS4_19SM100_MMA_F8F6F4_SSEJSH_SJ_fSE_SF_NS4_17integral_constantINS4_4UMMA5MajorELSQ_1EEESR_NSO_INSP_7ScaleInELSS_0EEEST_EEEEEENS4_6LayoutISC_NS5_IJNSA_ILi0EEESX_SX_EEEEENS5_IJNS4_10UnderscoreES10_S10_EEEEENS4_13SM90_TMA_LOADENS4_14ComposedLayoutINS4_7SwizzleILi2ELi4ELi3EEENS4_18smem_ptr_flag_bitsILi8EEENSW_INS5_IJSE_NSA_ILi8EEEEEENS5_IJSB_SE_EEEEEEEvNS4_8identityES13_NS14_INS15_ILi3ELi4ELi3EEES18_NSW_INS5_IJSF_S19_EEENS5_IJSB_SF_EEEEEEEvS1E_EENS_8epilogue10collective18CollectiveEpilogueINS1L_23Sm100TmaWarpSpecializedILi2ELi2ELi32ELb0ELb0EEEJSG_NS5_IJNSW_ISE_SB_EES1Q_EEESH_NS5_IJlSB_lEEESH_S1S_NS1L_6fusion15FusionCallbacksIS1P_NS1T_17LinearCombinationISH_fSH_fLNS_15FloatRoundStyleE2EEESG_S1R_JEEENS4_5SM1004TMEM4LOAD26SM100_TMEM_LOAD_16dp32b32xES13_NS14_IS16_S18_NSW_INS5_IJS19_SE_EEENS5_IJSE_SB_EEEEEEENS4_39AutoVectorizingCopyWithAssumedAlignmentILi128EEENS4_14SM90_TMA_STOREES26_S28_S28_EEEvvEEEEvNT_6ParamsE --------------------------
	.section	.nv.shared._ZN7cutlass13device_kernelINS_4gemm6kernel13GemmUniversalIN4cute5tupleIJiiiiEEENS1_10collective13CollectiveMmaINS1_35MainloopSm100TmaUmmaWarpSpecializedILi8ELi2ELi4ENS5_IJNS4_1CILi1EEESB_SB_EEEEENS5_IJNSA_ILi64EEENSA_ILi128EEESF_EEENS_12float_e4m3_tENS5_IJSB_llEEENS_12float_e5m2_tESI_NS4_8TiledMMAINS4_8MMA_AtomIJNS4_10MMA_TraitsINS4_19SM100_MMA_F8F6F4_SSEJSH_SJ_fSE_SF_NS4_17integral_constantINS4_4UMMA5MajorELSQ_1EEESR_NSO_INSP_7ScaleInELSS_0EEEST_EEEEEENS4_6LayoutISC_NS5_IJNSA_ILi0EEESX_SX_EEEEENS5_IJNS4_10UnderscoreES10_S10_EEEEENS4_13SM90_TMA_LOADENS4_14ComposedLayoutINS4_7SwizzleILi2ELi4ELi3EEENS4_18smem_ptr_flag_bitsILi8EEENSW_INS5_IJSE_NSA_ILi8EEEEEENS5_IJSB_SE_EEEEEEEvNS4_8identityES13_NS14_INS15_ILi3ELi4ELi3EEES18_NSW_INS5_IJSF_S19_EEENS5_IJSB_SF_EEEEEEEvS1E_EENS_8epilogue10collective18CollectiveEpilogueINS1L_23Sm100TmaWarpSpecializedILi2ELi2ELi32ELb0ELb0EEEJSG_NS5_IJNSW_ISE_SB_EES1Q_EEESH_NS5_IJlSB_lEEESH_S1S_NS1L_6fusion15FusionCallbacksIS1P_NS1T_17LinearCombinationISH_fSH_fLNS_15FloatRoundStyleE2EEESG_S1R_JEEENS4_5SM1004TMEM4LOAD26SM100_TMEM_LOAD_16dp32b32xES13_NS14_IS16_S18_NSW_INS5_IJS19_SE_EEENS5_IJSE_SB_EEEEEEENS4_39AutoVectorizingCopyWithAssumedAlignmentILi128EEENS4_14SM90_TMA_STOREES26_S28_S28_EEEvvEEEEvNT_6ParamsE,"aw",@nobits
	.sectionflags	@""
	.align	16
	.zero		1024


//--------------------- .nv.shared.reserved.0     --------------------------
	.section	.nv.shared.reserved.0,"aw",@nobits
	.weak		__nv_reservedSMEM_offset_0_alias
	.size		__nv_reservedSMEM_offset_0_alias, 0, 64
	.other		__nv_reservedSMEM_offset_0_alias,@"STO_CUDA_RESERVED_SHARED STV_DEFAULT"
__nv_reservedSMEM_offset_0_alias:
	.zero		0
.nv.shared.reserved.0:
	.zero		64
	.weak		__nv_reservedSMEM_tcgen05_partition
	.type		__nv_reservedSMEM_tcgen05_partition,@object
	.size		__nv_reservedSMEM_tcgen05_partition,(.L_0 - __nv_reservedSMEM_tcgen05_partition)
__nv_reservedSMEM_tcgen05_partition:
	.zero		32
.L_0:


//--------------------- .nv.global                --------------------------
	.section	.nv.global,"aw",@nobits
.nv.global:
	.type		_ZN40_INTERNAL_1d1fb7cd_4_k_cu_3c442b24_354584cute1_E,@object
	.size		_ZN40_INTERNAL_1d1fb7cd_4_k_cu_3c442b24_354584cute1_E,(_ZN40_INTERNAL_1d1fb7cd_4_k_cu_3c442b24_354584cuda3std3__45__cpo6cbeginE - _ZN40_INTERNAL_1d1fb7cd_4_k_cu_3c442b24_354584cute1_E)
_ZN40_INTERNAL_1d1fb7cd_4_k_cu_3c442b24_354584cute1_E:
	.zero		1
	.type		_ZN40_INTERNAL_1d1fb7cd_4_k_cu_3c442b24_354584cuda3std3__45__cpo6cbeginE,@object
	.size		_ZN40_INTERNAL_1d1fb7cd_4_k_cu_3c442b24_354584cuda3std3__45__cpo6cbeginE,(_ZN40_INTERNAL_1d1fb7cd_4_k_cu_3c442b24_354584cuda3std3__48in_placeE - _ZN40_INTERNAL_1d1fb7cd_4_k_cu_3c442b24_354584cuda3std3__45__cpo6cbeginE)
_ZN40_INTERNAL_1d1fb7cd_4_k_cu_3c442b24_354584cuda3std3__45__cpo6cbeginE:
	.zero		1
	.type		_ZN40_INTERNAL_1d1fb7cd_4_k_cu_3c442b24_354584cuda3std3__48in_placeE,@object
	.size		_ZN40_INTERNAL_1d1fb7cd_4_k_cu_3c442b24_354584cuda3std3__48in_placeE,(_ZN40_INTERNAL_1d1fb7cd_4_k_cu_3c442b24_354584cuda3std6ranges3__45__cpo9iter_moveE - _ZN40_INTERNAL_1d1fb7cd_4_k_cu_3c442b24_354584cuda3std3__48in_placeE)
_ZN40_INTERNAL_1d1fb7cd_4_k_cu_3c442b24_354584cuda3std3__48in_placeE:
	.zero		1
	.type		_ZN40_INTERNAL_1d1fb7cd_4_k_cu_3c442b24_354584cuda3std6ranges3__45__cpo9iter_moveE,@object
	.size		_ZN40_INTERNAL_1d1fb7cd_4_k_cu_3c442b24_354584cuda3std6ranges3__45__cpo9iter_moveE,(_ZN40_INTERNAL_1d1fb7cd_4_k_cu_3c442b24_354584cuda3std3__45__cpo5beginE - _ZN40_INTERNAL_1d1fb7cd_4_k_cu_3c442b24_354584cuda3std6ranges3__45__cpo9iter_moveE)
_ZN40_INTERNAL_1d1fb7cd_4_k_cu_3c442b24_354584cuda3std6ranges3__45__cpo9iter_moveE:
	.zero		1
	.type		_ZN40_INTERNAL_1d1fb7cd_4_k_cu_3c442b24_354584cuda3std3__45__cpo5beginE,@object
	.size		_ZN40_INTERNAL_1d1fb7cd_4_k_cu_3c442b24_354584cuda3std3__45__cpo5beginE,(_ZN40_INTERNAL_1d1fb7cd_4_k_cu_3c442b24_354584cuda3std3__442_GLOBAL__N__1d1fb7cd_4_k_cu_3c442b24_354586ignoreE - _ZN40_INTERNAL_1d1fb7cd_4_k_cu_3c442b24_354584cuda3std3__45__cpo5beginE)
_ZN40_INTERNAL_1d1fb7cd_4_k_cu_3c442b24_354584cuda3std3__45__cpo5beginE:
	.zero		1
	.type		_ZN40_INTERNAL_1d1fb7cd_4_k_cu_3c442b24_354584cuda3std3__442_GLOBAL__N__1d1fb7cd_4_k_cu_3c442b24_354586ignoreE,@object
	.size		_ZN40_INTERNAL_1d1fb7cd_4_k_cu_3c442b24_354584cuda3std3__442_GLOBAL__N__1d1fb7cd_4_k_cu_3c442b24_354586ignoreE,(_ZN40_INTERNAL_1d1fb7cd_4_k_cu_3c442b24_354584cute7productE - _ZN40_INTERNAL_1d1fb7cd_4_k_cu_3c442b24_354584cuda3std3__442_GLOBAL__N__1d1fb7cd_4_k_cu_3c442b24_354586ignoreE)
_ZN40_INTERNAL_1d1fb7cd_4_k_cu_3c442b24_354584cuda3std3__442_GLOBAL__N__1d1fb7cd_4_k_cu_3c442b24_354586ignoreE:
	.zero		1
	.type		_ZN40_INTERNAL_1d1fb7cd_4_k_cu_3c442b24_354584cute7productE,@object
	.size		_ZN40_INTERNAL_1d1fb7cd_4_k_cu_3c442b24_354584cute7productE,(_ZN40_INTERNAL_1d1fb7cd_4_k_cu_3c442b24_354584cuda3std3__45__cpo3endE - _ZN40_INTERNAL_1d1fb7cd_4_k_cu_3c442b24_354584cute7productE)
_ZN40_INTERNAL_1d1fb7cd_4_k_cu_3c442b24_354584cute7productE:
	.zero		1
	.type		_ZN40_INTERNAL_1d1fb7cd_4_k_cu_3c442b24_354584cuda3std3__45__cpo3endE,@object
	.size		_ZN40_INTERNAL_1d1fb7cd_4_k_cu_3c442b24_354584cuda3std3__45__cpo3endE,(_ZN40_INTERNAL_1d1fb7cd_4_k_cu_3c442b24_354584cuda3std3__419piecewise_constructE - _ZN40_INTERNAL_1d1fb7cd_4_k_cu_3c442b24_354584cuda3std3__45__cpo3endE)
_ZN40_INTERNAL_1d1fb7cd_4_k_cu_3c442b24_354584cuda3std3__45__cpo3endE:
	.zero		1
	.type		_ZN40_INTERNAL_1d1fb7cd_4_k_cu_3c442b24_354584cuda3std3__419piecewise_constructE,@object
	.size		_ZN40_INTERNAL_1d1fb7cd_4_k_cu_3c442b24_354584cuda3std3__419piecewise_constructE,(_ZN40_INTERNAL_1d1fb7cd_4_k_cu_3c442b24_354584cuda3std3__45__cpo4cendE - _ZN40_INTERNAL_1d1fb7cd_4_k_cu_3c442b24_354584cuda3std3__419piecewise_constructE)
_ZN40_INTERNAL_1d1fb7cd_4_k_cu_3c442b24_354584cuda3std3__419piecewise_constructE:
	.zero		1
	.type		_ZN40_INTERNAL_1d1fb7cd_4_k_cu_3c442b24_354584cuda3std3__45__cpo4cendE,@object
	.size		_ZN40_INTERNAL_1d1fb7cd_4_k_cu_3c442b24_354584cuda3std3__45__cpo4cendE,(_ZN40_INTERNAL_1d1fb7cd_4_k_cu_3c442b24_354584cuda3std6ranges3__45__cpo4swapE - _ZN40_INTERNAL_1d1fb7cd_4_k_cu_3c442b24_354584cuda3std3__45__cpo4cendE)
_ZN40_INTERNAL_1d1fb7cd_4_k_cu_3c442b24_354584cuda3std3__45__cpo4cendE:
	.zero		1
	.type		_ZN40_INTERNAL_1d1fb7cd_4_k_cu_3c442b24_354584cuda3std6ranges3__45__cpo4swapE,@object
	.size		_ZN40_INTERNAL_1d1fb7cd_4_k_cu_3c442b24_354584cuda3std6ranges3__45__cpo4swapE,(.L_10 - _ZN40_INTERNAL_1d1fb7cd_4_k_cu_3c442b24_354584cuda3std6ranges3__45__cpo4swapE)
_ZN40_INTERNAL_1d1fb7cd_4_k_cu_3c442b24_354584cuda3std6ranges3__45__cpo4swapE:
	.zero		1
.L_10:


//--------------------- .nv.constant0._ZN7cutlass13device_kernelINS_4gemm6kernel13GemmUniversalIN4cute5tupleIJiiiiEEENS1_10collective13CollectiveMmaINS1_35MainloopSm100TmaUmmaWarpSpecializedILi8ELi2ELi4ENS5_IJNS4_1CILi1EEESB_SB_EEEEENS5_IJNSA_ILi64EEENSA_ILi128EEESF_EEENS_12float_e4m3_tENS5_IJSB_llEEENS_12float_e5m2_tESI_NS4_8TiledMMAINS4_8MMA_AtomIJNS4_10MMA_TraitsINS4_19SM100_MMA_F8F6F4_SSEJSH_SJ_fSE_SF_NS4_17integral_constantINS4_4UMMA5MajorELSQ_1EEESR_NSO_INSP_7ScaleInELSS_0EEEST_EEEEEENS4_6LayoutISC_NS5_IJNSA_ILi0EEESX_SX_EEEEENS5_IJNS4_10UnderscoreES10_S10_EEEEENS4_13SM90_TMA_LOADENS4_14ComposedLayoutINS4_7SwizzleILi2ELi4ELi3EEENS4_18smem_ptr_flag_bitsILi8EEENSW_INS5_IJSE_NSA_ILi8EEEEEENS5_IJSB_SE_EEEEEEEvNS4_8identityES13_NS14_INS15_ILi3ELi4ELi3EEES18_NSW_INS5_IJSF_S19_EEENS5_IJSB_SF_EEEEEEEvS1E_EENS_8epilogue10collective18CollectiveEpilogueINS1L_23Sm100TmaWarpSpecializedILi2ELi2ELi32ELb0ELb0EEEJSG_NS5_IJNSW_ISE_SB_EES1Q_EEESH_NS5_IJlSB_lEEESH_S1S_NS1L_6fusion15FusionCallbacksIS1P_NS1T_17LinearCombinationISH_fSH_fLNS_15FloatRoundStyleE2EEESG_S1R_JEEENS4_5SM1004TMEM4LOAD26SM100_TMEM_LOAD_16dp32b32xES13_NS14_IS16_S18_NSW_INS5_IJS19_SE_EEENS5_IJSE_SB_EEEEEEENS4_39AutoVectorizingCopyWithAssumedAlignmentILi128EEENS4_14SM90_TMA_STOREES26_S28_S28_EEEvvEEEEvNT_6ParamsE --------------------------
	.section	.nv.constant0._ZN7cutlass13device_kernelINS_4gemm6kernel13GemmUniversalIN4cute5tupleIJiiiiEEENS1_10collective13CollectiveMmaINS1_35MainloopSm100TmaUmmaWarpSpecializedILi8ELi2ELi4ENS5_IJNS4_1CILi1EEESB_SB_EEEEENS5_IJNSA_ILi64EEENSA_ILi128EEESF_EEENS_12float_e4m3_tENS5_IJSB_llEEENS_12float_e5m2_tESI_NS4_8TiledMMAINS4_8MMA_AtomIJNS4_10MMA_TraitsINS4_19SM100_MMA_F8F6F4_SSEJSH_SJ_fSE_SF_NS4_17integral_constantINS4_4UMMA5MajorELSQ_1EEESR_NSO_INSP_7ScaleInELSS_0EEEST_EEEEEENS4_6LayoutISC_NS5_IJNSA_ILi0EEESX_SX_EEEEENS5_IJNS4_10UnderscoreES10_S10_EEEEENS4_13SM90_TMA_LOADENS4_14ComposedLayoutINS4_7SwizzleILi2ELi4ELi3EEENS4_18smem_ptr_flag_bitsILi8EEENSW_INS5_IJSE_NSA_ILi8EEEEEENS5_IJSB_SE_EEEEEEEvNS4_8identityES13_NS14_INS15_ILi3ELi4ELi3EEES18_NSW_INS5_IJSF_S19_EEENS5_IJSB_SF_EEEEEEEvS1E_EENS_8epilogue10collective18CollectiveEpilogueINS1L_23Sm100TmaWarpSpecializedILi2ELi2ELi32ELb0ELb0EEEJSG_NS5_IJNSW_ISE_SB_EES1Q_EEESH_NS5_IJlSB_lEEESH_S1S_NS1L_6fusion15FusionCallbacksIS1P_NS1T_17LinearCombinationISH_fSH_fLNS_15FloatRoundStyleE2EEESG_S1R_JEEENS4_5SM1004TMEM4LOAD26SM100_TMEM_LOAD_16dp32b32xES13_NS14_IS16_S18_NSW_INS5_IJS19_SE_EEENS5_IJSE_SB_EEEEEEENS4_39AutoVectorizingCopyWithAssumedAlignmentILi128EEENS4_14SM90_TMA_STOREES26_S28_S28_EEEvvEEEEvNT_6ParamsE,"a",@progbits
	.sectionflags	@""
	.align	4
.nv.constant0._ZN7cutlass13device_kernelINS_4gemm6kernel13GemmUniversalIN4cute5tupleIJiiiiEEENS1_10collective13CollectiveMmaINS1_35MainloopSm100TmaUmmaWarpSpecializedILi8ELi2ELi4ENS5_IJNS4_1CILi1EEESB_SB_EEEEENS5_IJNSA_ILi64EEENSA_ILi128EEESF_EEENS_12float_e4m3_tENS5_IJSB_llEEENS_12float_e5m2_tESI_NS4_8TiledMMAINS4_8MMA_AtomIJNS4_10MMA_TraitsINS4_19SM100_MMA_F8F6F4_SSEJSH_SJ_fSE_SF_NS4_17integral_constantINS4_4UMMA5MajorELSQ_1EEESR_NSO_INSP_7ScaleInELSS_0EEEST_EEEEEENS4_6LayoutISC_NS5_IJNSA_ILi0EEESX_SX_EEEEENS5_IJNS4_10UnderscoreES10_S10_EEEEENS4_13SM90_TMA_LOADENS4_14ComposedLayoutINS4_7SwizzleILi2ELi4ELi3EEENS4_18smem_ptr_flag_bitsILi8EEENSW_INS5_IJSE_NSA_ILi8EEEEEENS5_IJSB_SE_EEEEEEEvNS4_8identityES13_NS14_INS15_ILi3ELi4ELi3EEES18_NSW_INS5_IJSF_S19_EEENS5_IJSB_SF_EEEEEEEvS1E_EENS_8epilogue10collective18CollectiveEpilogueINS1L_23Sm100TmaWarpSpecializedILi2ELi2ELi32ELb0ELb0EEEJSG_NS5_IJNSW_ISE_SB_EES1Q_EEESH_NS5_IJlSB_lEEESH_S1S_NS1L_6fusion15FusionCallbacksIS1P_NS1T_17LinearCombinationISH_fSH_fLNS_15FloatRoundStyleE2EEESG_S1R_JEEENS4_5SM1004TMEM4LOAD26SM100_TMEM_LOAD_16dp32b32xES13_NS14_IS16_S18_NSW_INS5_IJS19_SE_EEENS5_IJSE_SB_EEEEEEENS4_39AutoVectorizingCopyWithAssumedAlignmentILi128EEENS4_14SM90_TMA_STOREES26_S28_S28_EEEvvEEEEvNT_6ParamsE:
	.zero		2944


//--------------------- SYMBOLS --------------------------

	.type		.nv.reservedSmem.offset0,@object
	.size		.nv.reservedSmem.offset0,0x4
	.type		.nv.reservedSmem.cap,@object
	.size		.nv.reservedSmem.cap,0x4
	.type		__assertfail,@function
